//
// Generated by NVIDIA NVVM Compiler
//
// Compiler Build ID: CL-36424714
// Cuda compilation tools, release 13.0, V13.0.88
// Based on NVVM 20.0.0
//

.version 9.0
.target sm_100
.address_size 64

	// .globl	_Z10PDH_kernelP8atomdescP10hist_entryiii
.extern .shared .align 16 .b8 s[];

.visible .entry _Z10PDH_kernelP8atomdescP10hist_entryiii(
	.param .u64 .ptr .align 1 _Z10PDH_kernelP8atomdescP10hist_entryiii_param_0,
	.param .u64 .ptr .align 1 _Z10PDH_kernelP8atomdescP10hist_entryiii_param_1,
	.param .u32 _Z10PDH_kernelP8atomdescP10hist_entryiii_param_2,
	.param .u32 _Z10PDH_kernelP8atomdescP10hist_entryiii_param_3,
	.param .u32 _Z10PDH_kernelP8atomdescP10hist_entryiii_param_4
)
{
	.reg .pred 	%p<30>;
	.reg .b32 	%r<172>;
	.reg .b64 	%rd<35>;
	.reg .b64 	%fd<84>;

	ld.param.u64 	%rd7, [_Z10PDH_kernelP8atomdescP10hist_entryiii_param_0];
	ld.param.u64 	%rd8, [_Z10PDH_kernelP8atomdescP10hist_entryiii_param_1];
	ld.param.u32 	%r60, [_Z10PDH_kernelP8atomdescP10hist_entryiii_param_2];
	ld.param.u32 	%r61, [_Z10PDH_kernelP8atomdescP10hist_entryiii_param_3];
	ld.param.u32 	%r62, [_Z10PDH_kernelP8atomdescP10hist_entryiii_param_4];
	cvta.to.global.u64 	%rd1, %rd8;
	cvta.to.global.u64 	%rd2, %rd7;
	mov.u32 	%r1, %ntid.x;
	mov.u32 	%r2, %nctaid.x;
	mov.u32 	%r3, %ctaid.x;
	mul.lo.s32 	%r4, %r3, %r1;
	mov.u32 	%r171, %tid.x;
	add.s32 	%r162, %r4, %r171;
	setp.ge.s32 	%p1, %r171, %r62;
	@%p1 bra 	$L__BB0_7;
	add.s32 	%r63, %r171, %r1;
	max.u32 	%r64, %r62, %r63;
	setp.lt.u32 	%p2, %r63, %r62;
	selp.u32 	%r65, 1, 0, %p2;
	add.s32 	%r66, %r63, %r65;
	sub.s32 	%r67, %r64, %r66;
	div.u32 	%r68, %r67, %r1;
	add.s32 	%r7, %r68, %r65;
	and.b32  	%r69, %r7, 3;
	setp.eq.s32 	%p3, %r69, 3;
	mov.u32 	%r156, %r171;
	@%p3 bra 	$L__BB0_4;
	add.s32 	%r71, %r7, 1;
	and.b32  	%r8, %r71, 3;
	mov.b32 	%r155, 0;
	mov.u32 	%r156, %r171;
$L__BB0_3:
	.pragma "nounroll";
	shl.b32 	%r72, %r156, 2;
	mov.u32 	%r73, s;
	add.s32 	%r74, %r73, %r72;
	mov.b32 	%r75, 0;
	st.shared.u32 	[%r74], %r75;
	add.s32 	%r156, %r156, %r1;
	add.s32 	%r155, %r155, 1;
	setp.ne.s32 	%p4, %r155, %r8;
	@%p4 bra 	$L__BB0_3;
$L__BB0_4:
	setp.lt.u32 	%p5, %r7, 3;
	@%p5 bra 	$L__BB0_7;
	mov.u32 	%r77, s;
	shl.b32 	%r80, %r1, 2;
$L__BB0_6:
	shl.b32 	%r76, %r156, 2;
	add.s32 	%r78, %r77, %r76;
	mov.b32 	%r79, 0;
	st.shared.u32 	[%r78], %r79;
	add.s32 	%r81, %r78, %r80;
	st.shared.u32 	[%r81], %r79;
	add.s32 	%r82, %r81, %r80;
	st.shared.u32 	[%r82], %r79;
	add.s32 	%r83, %r82, %r80;
	st.shared.u32 	[%r83], %r79;
	add.s32 	%r156, %r80, %r156;
	setp.lt.s32 	%p6, %r156, %r62;
	@%p6 bra 	$L__BB0_6;
$L__BB0_7:
	shl.b32 	%r84, %r62, 2;
	mov.u32 	%r85, s;
	add.s32 	%r16, %r85, %r84;
	bar.sync 	0;
	mul.wide.s32 	%rd9, %r162, 24;
	add.s64 	%rd10, %rd2, %rd9;
	ld.global.f64 	%fd6, [%rd10];
	cvt.rzi.s32.f64 	%r17, %fd6;
	ld.global.f64 	%fd7, [%rd10+8];
	cvt.rzi.s32.f64 	%r18, %fd7;
	ld.global.f64 	%fd8, [%rd10+16];
	cvt.rzi.s32.f64 	%r19, %fd8;
	add.s32 	%r158, %r3, 1;
	setp.ge.u32 	%p7, %r158, %r2;
	@%p7 bra 	$L__BB0_15;
	cvt.rn.f64.s32 	%fd1, %r61;
	add.s32 	%r88, %r84, %r85;
	add.s32 	%r21, %r88, 16;
	cvt.rn.f64.s32 	%fd15, %r17;
	cvt.rn.f64.s32 	%fd17, %r18;
	cvt.rn.f64.s32 	%fd21, %r19;
$L__BB0_9:
	mul.lo.s32 	%r160, %r158, %r1;
	add.s32 	%r162, %r160, %r171;
	setp.ge.s32 	%p8, %r162, %r60;
	@%p8 bra 	$L__BB0_11;
	mul.wide.u32 	%rd11, %r162, 24;
	add.s64 	%rd12, %rd2, %rd11;
	ld.global.f64 	%fd9, [%rd12];
	ld.global.f64 	%fd10, [%rd12+8];
	ld.global.f64 	%fd11, [%rd12+16];
	mad.lo.s32 	%r89, %r171, 24, %r16;
	st.shared.f64 	[%r89], %fd9;
	st.shared.f64 	[%r89+8], %fd10;
	st.shared.f64 	[%r89+16], %fd11;
$L__BB0_11:
	bar.sync 	0;
	setp.ge.s32 	%p9, %r160, %r60;
	@%p9 bra 	$L__BB0_14;
	mov.b32 	%r161, 0;
	mov.u32 	%r159, %r21;
$L__BB0_13:
	ld.shared.f64 	%fd12, [%r159+-16];
	ld.shared.f64 	%fd13, [%r159+-8];
	ld.shared.f64 	%fd14, [%r159];
	sub.f64 	%fd16, %fd15, %fd12;
	sub.f64 	%fd18, %fd17, %fd13;
	mul.f64 	%fd19, %fd18, %fd18;
	fma.rn.f64 	%fd20, %fd16, %fd16, %fd19;
	sub.f64 	%fd22, %fd21, %fd14;
	fma.rn.f64 	%fd23, %fd22, %fd22, %fd20;
	sqrt.rn.f64 	%fd24, %fd23;
	div.rn.f64 	%fd25, %fd24, %fd1;
	cvt.rzi.s32.f64 	%r91, %fd25;
	shl.b32 	%r92, %r91, 2;
	mov.u32 	%r93, s;
	add.s32 	%r94, %r93, %r92;
	atom.shared.add.u32 	%r95, [%r94], 1;
	add.s32 	%r161, %r161, 1;
	setp.lt.u32 	%p10, %r161, %r1;
	add.s32 	%r160, %r160, 1;
	setp.lt.s32 	%p11, %r160, %r60;
	and.pred  	%p12, %p10, %p11;
	add.s32 	%r159, %r159, 24;
	@%p12 bra 	$L__BB0_13;
$L__BB0_14:
	bar.sync 	0;
	add.s32 	%r158, %r158, 1;
	setp.ne.s32 	%p13, %r158, %r2;
	@%p13 bra 	$L__BB0_9;
$L__BB0_15:
	setp.ge.s32 	%p14, %r162, %r60;
	@%p14 bra 	$L__BB0_17;
	mul.wide.s32 	%rd13, %r162, 24;
	add.s64 	%rd14, %rd2, %rd13;
	ld.global.f64 	%fd26, [%rd14];
	ld.global.f64 	%fd27, [%rd14+8];
	ld.global.f64 	%fd28, [%rd14+16];
	mad.lo.s32 	%r96, %r171, 24, %r16;
	st.shared.f64 	[%r96], %fd26;
	st.shared.f64 	[%r96+8], %fd27;
	st.shared.f64 	[%r96+16], %fd28;
$L__BB0_17:
	bar.sync 	0;
	add.s32 	%r167, %r171, 1;
	setp.ge.u32 	%p15, %r167, %r1;
	add.s32 	%r34, %r4, %r171;
	add.s32 	%r97, %r34, 1;
	setp.ge.s32 	%p16, %r97, %r60;
	or.pred  	%p17, %p15, %p16;
	@%p17 bra 	$L__BB0_25;
	cvt.rn.f64.s32 	%fd2, %r17;
	cvt.rn.f64.s32 	%fd3, %r18;
	cvt.rn.f64.s32 	%fd4, %r19;
	cvt.rn.f64.s32 	%fd5, %r61;
	sub.s32 	%r98, %r60, %r34;
	add.s32 	%r99, %r98, -2;
	sub.s32 	%r100, %r1, %r171;
	add.s32 	%r101, %r100, -2;
	min.u32 	%r35, %r99, %r101;
	and.b32  	%r102, %r35, 3;
	setp.eq.s32 	%p18, %r102, 3;
	@%p18 bra 	$L__BB0_22;
	add.s32 	%r103, %r35, 1;
	and.b32  	%r104, %r103, 3;
	neg.s32 	%r164, %r104;
	shl.b32 	%r105, %r62, 2;
	mad.lo.s32 	%r106, %r171, 24, %r105;
	mov.u32 	%r107, s;
	add.s32 	%r108, %r106, %r107;
	add.s32 	%r163, %r108, 40;
	mov.u32 	%r165, %r171;
$L__BB0_20:
	.pragma "nounroll";
	ld.shared.f64 	%fd29, [%r163+-16];
	ld.shared.f64 	%fd30, [%r163+-8];
	ld.shared.f64 	%fd31, [%r163];
	sub.f64 	%fd32, %fd2, %fd29;
	sub.f64 	%fd33, %fd3, %fd30;
	mul.f64 	%fd34, %fd33, %fd33;
	fma.rn.f64 	%fd35, %fd32, %fd32, %fd34;
	sub.f64 	%fd36, %fd4, %fd31;
	fma.rn.f64 	%fd37, %fd36, %fd36, %fd35;
	sqrt.rn.f64 	%fd38, %fd37;
	div.rn.f64 	%fd39, %fd38, %fd5;
	cvt.rzi.s32.f64 	%r109, %fd39;
	shl.b32 	%r110, %r109, 2;
	add.s32 	%r112, %r107, %r110;
	atom.shared.add.u32 	%r113, [%r112], 1;
	add.s32 	%r165, %r165, 1;
	add.s32 	%r164, %r164, 1;
	setp.ne.s32 	%p19, %r164, 0;
	add.s32 	%r163, %r163, 24;
	@%p19 bra 	$L__BB0_20;
	add.s32 	%r167, %r165, 1;
$L__BB0_22:
	setp.lt.u32 	%p20, %r35, 3;
	@%p20 bra 	$L__BB0_25;
	mov.u32 	%r117, s;
$L__BB0_24:
	mad.lo.s32 	%r114, %r167, 24, %r16;
	ld.shared.f64 	%fd40, [%r114];
	ld.shared.f64 	%fd41, [%r114+8];
	ld.shared.f64 	%fd42, [%r114+16];
	sub.f64 	%fd43, %fd2, %fd40;
	sub.f64 	%fd44, %fd3, %fd41;
	mul.f64 	%fd45, %fd44, %fd44;
	fma.rn.f64 	%fd46, %fd43, %fd43, %fd45;
	sub.f64 	%fd47, %fd4, %fd42;
	fma.rn.f64 	%fd48, %fd47, %fd47, %fd46;
	sqrt.rn.f64 	%fd49, %fd48;
	div.rn.f64 	%fd50, %fd49, %fd5;
	cvt.rzi.s32.f64 	%r115, %fd50;
	shl.b32 	%r116, %r115, 2;
	add.s32 	%r118, %r117, %r116;
	atom.shared.add.u32 	%r119, [%r118], 1;
	ld.shared.f64 	%fd51, [%r114+24];
	ld.shared.f64 	%fd52, [%r114+32];
	ld.shared.f64 	%fd53, [%r114+40];
	sub.f64 	%fd54, %fd2, %fd51;
	sub.f64 	%fd55, %fd3, %fd52;
	mul.f64 	%fd56, %fd55, %fd55;
	fma.rn.f64 	%fd57, %fd54, %fd54, %fd56;
	sub.f64 	%fd58, %fd4, %fd53;
	fma.rn.f64 	%fd59, %fd58, %fd58, %fd57;
	sqrt.rn.f64 	%fd60, %fd59;
	div.rn.f64 	%fd61, %fd60, %fd5;
	cvt.rzi.s32.f64 	%r120, %fd61;
	shl.b32 	%r121, %r120, 2;
	add.s32 	%r122, %r117, %r121;
	atom.shared.add.u32 	%r123, [%r122], 1;
	ld.shared.f64 	%fd62, [%r114+48];
	ld.shared.f64 	%fd63, [%r114+56];
	ld.shared.f64 	%fd64, [%r114+64];
	sub.f64 	%fd65, %fd2, %fd62;
	sub.f64 	%fd66, %fd3, %fd63;
	mul.f64 	%fd67, %fd66, %fd66;
	fma.rn.f64 	%fd68, %fd65, %fd65, %fd67;
	sub.f64 	%fd69, %fd4, %fd64;
	fma.rn.f64 	%fd70, %fd69, %fd69, %fd68;
	sqrt.rn.f64 	%fd71, %fd70;
	div.rn.f64 	%fd72, %fd71, %fd5;
	cvt.rzi.s32.f64 	%r124, %fd72;
	shl.b32 	%r125, %r124, 2;
	add.s32 	%r126, %r117, %r125;
	atom.shared.add.u32 	%r127, [%r126], 1;
	ld.shared.f64 	%fd73, [%r114+72];
	ld.shared.f64 	%fd74, [%r114+80];
	ld.shared.f64 	%fd75, [%r114+88];
	sub.f64 	%fd76, %fd2, %fd73;
	sub.f64 	%fd77, %fd3, %fd74;
	mul.f64 	%fd78, %fd77, %fd77;
	fma.rn.f64 	%fd79, %fd76, %fd76, %fd78;
	sub.f64 	%fd80, %fd4, %fd75;
	fma.rn.f64 	%fd81, %fd80, %fd80, %fd79;
	sqrt.rn.f64 	%fd82, %fd81;
	div.rn.f64 	%fd83, %fd82, %fd5;
	cvt.rzi.s32.f64 	%r128, %fd83;
	shl.b32 	%r129, %r128, 2;
	add.s32 	%r130, %r117, %r129;
	atom.shared.add.u32 	%r131, [%r130], 1;
	add.s32 	%r167, %r167, 4;
	setp.lt.u32 	%p21, %r167, %r1;
	add.s32 	%r132, %r167, %r4;
	setp.lt.s32 	%p22, %r132, %r60;
	and.pred  	%p23, %p21, %p22;
	@%p23 bra 	$L__BB0_24;
$L__BB0_25:
	setp.ge.s32 	%p24, %r171, %r62;
	bar.sync 	0;
	@%p24 bra 	$L__BB0_32;
	add.s32 	%r133, %r171, %r1;
	max.s32 	%r134, %r62, %r133;
	setp.lt.s32 	%p25, %r133, %r62;
	selp.u32 	%r135, 1, 0, %p25;
	add.s32 	%r136, %r133, %r135;
	sub.s32 	%r137, %r134, %r136;
	div.u32 	%r138, %r137, %r1;
	add.s32 	%r48, %r138, %r135;
	and.b32  	%r139, %r48, 3;
	setp.eq.s32 	%p26, %r139, 3;
	@%p26 bra 	$L__BB0_29;
	add.s32 	%r140, %r48, 1;
	and.b32  	%r141, %r140, 3;
	shl.b32 	%r142, %r171, 2;
	mov.u32 	%r143, s;
	add.s32 	%r169, %r143, %r142;
	shl.b32 	%r50, %r1, 2;
	mul.wide.u32 	%rd15, %r171, 8;
	add.s64 	%rd34, %rd1, %rd15;
	mul.wide.u32 	%rd4, %r1, 8;
	neg.s32 	%r168, %r141;
	mad.lo.s32 	%r171, %r1, %r141, %r171;
$L__BB0_28:
	.pragma "nounroll";
	ld.shared.s32 	%rd16, [%r169];
	atom.global.add.u64 	%rd17, [%rd34], %rd16;
	add.s32 	%r169, %r169, %r50;
	add.s64 	%rd34, %rd34, %rd4;
	add.s32 	%r168, %r168, 1;
	setp.ne.s32 	%p27, %r168, 0;
	@%p27 bra 	$L__BB0_28;
$L__BB0_29:
	setp.lt.u32 	%p28, %r48, 3;
	@%p28 bra 	$L__BB0_32;
	mov.u32 	%r145, s;
	shl.b32 	%r148, %r1, 2;
$L__BB0_31:
	mul.wide.u32 	%rd18, %r171, 8;
	add.s64 	%rd19, %rd1, %rd18;
	shl.b32 	%r144, %r171, 2;
	add.s32 	%r146, %r145, %r144;
	ld.shared.s32 	%rd20, [%r146];
	atom.global.add.u64 	%rd21, [%rd19], %rd20;
	add.s32 	%r147, %r171, %r1;
	mul.wide.u32 	%rd22, %r147, 8;
	add.s64 	%rd23, %rd1, %rd22;
	add.s32 	%r149, %r146, %r148;
	ld.shared.s32 	%rd24, [%r149];
	atom.global.add.u64 	%rd25, [%rd23], %rd24;
	add.s32 	%r150, %r147, %r1;
	mul.wide.u32 	%rd26, %r150, 8;
	add.s64 	%rd27, %rd1, %rd26;
	add.s32 	%r151, %r149, %r148;
	ld.shared.s32 	%rd28, [%r151];
	atom.global.add.u64 	%rd29, [%rd27], %rd28;
	add.s32 	%r152, %r150, %r1;
	mul.wide.u32 	%rd30, %r152, 8;
	add.s64 	%rd31, %rd1, %rd30;
	add.s32 	%r153, %r151, %r148;
	ld.shared.s32 	%rd32, [%r153];
	atom.global.add.u64 	%rd33, [%rd31], %rd32;
	add.s32 	%r171, %r152, %r1;
	setp.lt.s32 	%p29, %r171, %r62;
	@%p29 bra 	$L__BB0_31;
$L__BB0_32:
	ret;

}


// ===== COMPILED SASS (sm_100) =====

	.target	sm_100

	.elftype	@"ET_EXEC"


//--------------------- .note.nv.tkinfo           --------------------------
	.section	.note.nv.tkinfo,"",@"SHT_NOTE"
	.sectionflags	@"SHF_NOTE_NV_TKINFO"
	.tkinfo
        /*0018*/ 	.word	0x00000002
        /*0030*/ 	.string	""
        /*0030*/ 	.string	"ptxas"
        /*0030*/ 	.string	"Cuda compilation tools, release 13.0, V13.0.88"
        /*0030*/ 	.string	"Build cuda_13.0.r13.0/compiler.36424714_0"
        /*0030*/ 	.string	"-arch sm_100 -m 64 "



//--------------------- .note.nv.cuinfo           --------------------------
	.section	.note.nv.cuinfo,"",@"SHT_NOTE"
	.sectionflags	@"SHF_NOTE_NV_CUINFO"
        /*0018*/ 	.short	0x0002
        /*001a*/ 	.short	0x0064
        /*001c*/ 	.short	0x0082
	.zero		2


//--------------------- .nv.info                  --------------------------
	.section	.nv.info,"",@"SHT_CUDA_INFO"
	.align	4


	//----- nvinfo : EIATTR_REGCOUNT
	.align		4
        /*0000*/ 	.byte	0x04, 0x2f
        /*0002*/ 	.short	(.L_1 - .L_0)
	.align		4
.L_0:
        /*0004*/ 	.word	index@(_Z10PDH_kernelP8atomdescP10hist_entryiii)
        /*0008*/ 	.word	0x00000026


	//----- nvinfo : EIATTR_FRAME_SIZE
	.align		4
.L_1:
        /*000c*/ 	.byte	0x04, 0x11
        /*000e*/ 	.short	(.L_3 - .L_2)
	.align		4
.L_2:
        /*0010*/ 	.word	index@($__internal_1_$__cuda_sm20_dsqrt_rn_f64_mediumpath_v1)
        /*0014*/ 	.word	0x00000000


	//----- nvinfo : EIATTR_FRAME_SIZE
	.align		4
.L_3:
        /*0018*/ 	.byte	0x04, 0x11
        /*001a*/ 	.short	(.L_5 - .L_4)
	.align		4
.L_4:
        /*001c*/ 	.word	index@($__internal_0_$__cuda_sm20_div_rn_f64_full)
        /*0020*/ 	.word	0x00000000


	//----- nvinfo : EIATTR_FRAME_SIZE
	.align		4
.L_5:
        /*0024*/ 	.byte	0x04, 0x11
        /*0026*/ 	.short	(.L_7 - .L_6)
	.align		4
.L_6:
        /*0028*/ 	.word	index@(_Z10PDH_kernelP8atomdescP10hist_entryiii)
        /*002c*/ 	.word	0x00000000


	//----- nvinfo : EIATTR_MIN_STACK_SIZE
	.align		4
.L_7:
        /*0030*/ 	.byte	0x04, 0x12
        /*0032*/ 	.short	(.L_9 - .L_8)
	.align		4
.L_8:
        /*0034*/ 	.word	index@(_Z10PDH_kernelP8atomdescP10hist_entryiii)
        /*0038*/ 	.word	0x00000000
.L_9:


//--------------------- .nv.compat                --------------------------
	.section	.nv.compat,"",@"SHT_CUDA_COMPAT_INFO"
	.align	4
        /*0000*/ 	.byte	0x02, 0x09, 0x00, 0x00, 0x02, 0x02, 0x01, 0x00, 0x02, 0x05, 0x05, 0x00, 0x03, 0x07, 0x01, 0x01
        /*0010*/ 	.byte	0x02, 0x03, 0x00, 0x00, 0x02, 0x06, 0x01, 0x00, 0x04, 0x0b, 0x08, 0x00, 0x01, 0x00, 0x00, 0x00
        /*0020*/ 	.byte	0x00, 0x00, 0x00, 0x00


//--------------------- .nv.info._Z10PDH_kernelP8atomdescP10hist_entryiii --------------------------
	.section	.nv.info._Z10PDH_kernelP8atomdescP10hist_entryiii,"",@"SHT_CUDA_INFO"
	.sectionflags	@""
	.align	4


	//----- nvinfo : EIATTR_CUDA_API_VERSION
	.align		4
        /*0000*/ 	.byte	0x04, 0x37
        /*0002*/ 	.short	(.L_11 - .L_10)
.L_10:
        /*0004*/ 	.word	0x00000082


	//----- nvinfo : EIATTR_KPARAM_INFO
	.align		4
.L_11:
        /*0008*/ 	.byte	0x04, 0x17
        /*000a*/ 	.short	(.L_13 - .L_12)
.L_12:
        /*000c*/ 	.word	0x00000000
        /*0010*/ 	.short	0x0004
        /*0012*/ 	.short	0x0018
        /*0014*/ 	.byte	0x00, 0xf0, 0x11, 0x00


	//----- nvinfo : EIATTR_KPARAM_INFO
	.align		4
.L_13:
        /*0018*/ 	.byte	0x04, 0x17
        /*001a*/ 	.short	(.L_15 - .L_14)
.L_14:
        /*001c*/ 	.word	0x00000000
        /*0020*/ 	.short	0x0003
        /*0022*/ 	.short	0x0014
        /*0024*/ 	.byte	0x00, 0xf0, 0x11, 0x00


	//----- nvinfo : EIATTR_KPARAM_INFO
	.align		4
.L_15:
        /*0028*/ 	.byte	0x04, 0x17
        /*002a*/ 	.short	(.L_17 - .L_16)
.L_16:
        /*002c*/ 	.word	0x00000000
        /*0030*/ 	.short	0x0002
        /*0032*/ 	.short	0x0010
        /*0034*/ 	.byte	0x00, 0xf0, 0x11, 0x00


	//----- nvinfo : EIATTR_KPARAM_INFO
	.align		4
.L_17:
        /*0038*/ 	.byte	0x04, 0x17
        /*003a*/ 	.short	(.L_19 - .L_18)
.L_18:
        /*003c*/ 	.word	0x00000000
        /*0040*/ 	.short	0x0001
        /*0042*/ 	.short	0x0008
        /*0044*/ 	.byte	0x00, 0xf5, 0x21, 0x00


	//----- nvinfo : EIATTR_KPARAM_INFO
	.align		4
.L_19:
        /*0048*/ 	.byte	0x04, 0x17
        /*004a*/ 	.short	(.L_21 - .L_20)
.L_20:
        /*004c*/ 	.word	0x00000000
        /*0050*/ 	.short	0x0000
        /*0052*/ 	.short	0x0000
        /*0054*/ 	.byte	0x00, 0xf5, 0x21, 0x00


	//----- nvinfo : EIATTR_SPARSE_MMA_MASK
	.align		4
.L_21:
        /*0058*/ 	.byte	0x03, 0x50
        /*005a*/ 	.short	0x0000


	//----- nvinfo : EIATTR_MAXREG_COUNT
	.align		4
        /*005c*/ 	.byte	0x03, 0x1b
        /*005e*/ 	.short	0x00ff


	//----- nvinfo : EIATTR_NUM_BARRIERS
	.align		4
        /*0060*/ 	.byte	0x02, 0x4c
        /*0062*/ 	.byte	0x01
	.zero		1


	//----- nvinfo : EIATTR_MERCURY_ISA_VERSION
	.align		4
        /*0064*/ 	.byte	0x03, 0x5f
        /*0066*/ 	.short	0x0101


	//----- nvinfo : EIATTR_VRC_CTA_INIT_COUNT
	.align		4
        /*0068*/ 	.byte	0x02, 0x4a
	.zero		1
	.zero		1


	//----- nvinfo : EIATTR_EXIT_INSTR_OFFSETS
	.align		4
        /*006c*/ 	.byte	0x04, 0x1c
        /*006e*/ 	.short	(.L_23 - .L_22)


	//   ....[0]....
.L_22:
        /*0070*/ 	.word	0x00002220


	//   ....[1]....
        /*0074*/ 	.word	0x00002550


	//   ....[2]....
        /*0078*/ 	.word	0x00002760


	//----- nvinfo : EIATTR_CRS_STACK_SIZE
	.align		4
.L_23:
        /*007c*/ 	.byte	0x04, 0x1e
        /*007e*/ 	.short	(.L_25 - .L_24)
.L_24:
        /*0080*/ 	.word	0x00000000


	//----- nvinfo : EIATTR_CBANK_PARAM_SIZE
	.align		4
.L_25:
        /*0084*/ 	.byte	0x03, 0x19
        /*0086*/ 	.short	0x001c


	//----- nvinfo : EIATTR_PARAM_CBANK
	.align		4
        /*0088*/ 	.byte	0x04, 0x0a
        /*008a*/ 	.short	(.L_27 - .L_26)
	.align		4
.L_26:
        /*008c*/ 	.word	index@(.nv.constant0._Z10PDH_kernelP8atomdescP10hist_entryiii)
        /*0090*/ 	.short	0x0380
        /*0092*/ 	.short	0x001c


	//----- nvinfo : EIATTR_SW_WAR
	.align		4
.L_27:
        /*0094*/ 	.byte	0x04, 0x36
        /*0096*/ 	.short	(.L_29 - .L_28)
.L_28:
        /*0098*/ 	.word	0x00000008
.L_29:


//--------------------- .nv.callgraph             --------------------------
	.section	.nv.callgraph,"",@"SHT_CUDA_CALLGRAPH"
	.align	4
	.sectionentsize	8
	.align		4
        /*0000*/ 	.word	0x00000000
	.align		4
        /*0004*/ 	.word	0xffffffff
	.align		4
        /*0008*/ 	.word	0x00000000
	.align		4
        /*000c*/ 	.word	0xfffffffe
	.align		4
        /*0010*/ 	.word	0x00000000
	.align		4
        /*0014*/ 	.word	0xfffffffd
	.align		4
        /*0018*/ 	.word	0x00000000
	.align		4
        /*001c*/ 	.word	0xfffffffc


//--------------------- .text._Z10PDH_kernelP8atomdescP10hist_entryiii --------------------------
	.section	.text._Z10PDH_kernelP8atomdescP10hist_entryiii,"ax",@progbits
	.align	128
        .global         _Z10PDH_kernelP8atomdescP10hist_entryiii
        .type           _Z10PDH_kernelP8atomdescP10hist_entryiii,@function
        .size           _Z10PDH_kernelP8atomdescP10hist_entryiii,(.L_x_57 - _Z10PDH_kernelP8atomdescP10hist_entryiii)
        .other          _Z10PDH_kernelP8atomdescP10hist_entryiii,@"STO_CUDA_ENTRY STV_DEFAULT"
_Z10PDH_kernelP8atomdescP10hist_entryiii:
.text._Z10PDH_kernelP8atomdescP10hist_entryiii:
[----:B------:R-:W-:Y:S01]  /*0000*/  LDC R1, c[0x0][0x37c] ;  /* 0x0000df00ff017b82 */ /* 0x000fe20000000800 */
[----:B------:R-:W0:Y:S01]  /*0010*/  S2R R0, SR_TID.X ;  /* 0x0000000000007919 */ /* 0x000e220000002100 */
[----:B------:R-:W0:Y:S06]  /*0020*/  LDCU UR5, c[0x0][0x398] ;  /* 0x00007300ff0577ac */ /* 0x000e2c0008000800 */
[----:B------:R-:W1:Y:S01]  /*0030*/  S2UR UR4, SR_CTAID.X ;  /* 0x00000000000479c3 */ /* 0x000e620000002500 */
[----:B------:R-:W-:Y:S01]  /*0040*/  BSSY.RECONVERGENT B0, `(.L_x_0) ;  /* 0x0000047000007945 */ /* 0x000fe20003800200 */
[----:B------:R-:W1:Y:S01]  /*0050*/  LDCU UR13, c[0x0][0x360] ;  /* 0x00006c00ff0d77ac */ /* 0x000e620008000800 */
[----:B------:R-:W2:Y:S01]  /*0060*/  LDCU.64 UR14, c[0x0][0x358] ;  /* 0x00006b00ff0e77ac */ /* 0x000ea20008000a00 */
[----:B------:R-:W3:Y:S01]  /*0070*/  LDCU UR16, c[0x0][0x370] ;  /* 0x00006e00ff1077ac */ /* 0x000ee20008000800 */
[----:B-1----:R-:W-:Y:S01]  /*0080*/  UIMAD UR11, UR13, UR4, URZ ;  /* 0x000000040d0b72a4 */ /* 0x002fe2000f8e02ff */
[----:B0-----:R-:W-:-:S05]  /*0090*/  ISETP.GE.AND P0, PT, R0, UR5, PT ;  /* 0x0000000500007c0c */ /* 0x001fca000bf06270 */
[----:B------:R-:W-:-:S08]  /*00a0*/  VIADD R21, R0, UR11 ;  /* 0x0000000b00157c36 */ /* 0x000fd00008000000 */
[----:B--23--:R-:W-:Y:S05]  /*00b0*/  @P0 BRA `(.L_x_1) ;  /* 0x0000000000fc0947 */ /* 0x00cfea0003800000 */
[----:B------:R-:W0:Y:S01]  /*00c0*/  I2F.U32.RP R7, UR13 ;  /* 0x0000000d00077d06 */ /* 0x000e220008209000 */
[----:B------:R-:W-:Y:S01]  /*00d0*/  VIADD R4, R0, UR13 ;  /* 0x0000000d00047c36 */ /* 0x000fe20008000000 */
[----:B------:R-:W-:Y:S01]  /*00e0*/  ISETP.NE.U32.AND P2, PT, RZ, UR13, PT ;  /* 0x0000000dff007c0c */ /* 0x000fe2000bf45070 */
[----:B------:R-:W-:Y:S03]  /*00f0*/  BSSY.RECONVERGENT B1, `(.L_x_2) ;  /* 0x0000028000017945 */ /* 0x000fe60003800200 */
[C---:B------:R-:W-:Y:S02]  /*0100*/  ISETP.GE.U32.AND P0, PT, R4.reuse, UR5, PT ;  /* 0x0000000504007c0c */ /* 0x040fe4000bf06070 */
[----:B------:R-:W-:Y:S02]  /*0110*/  VIMNMX.U32 R5, PT, PT, R4, UR5, !PT ;  /* 0x0000000504057c48 */ /* 0x000fe4000ffe0000 */
[----:B------:R-:W-:-:S04]  /*0120*/  SEL R6, RZ, 0x1, P0 ;  /* 0x00000001ff067807 */ /* 0x000fc80000000000 */
[----:B------:R-:W-:Y:S01]  /*0130*/  IADD3 R5, PT, PT, R5, -R4, -R6 ;  /* 0x8000000405057210 */ /* 0x000fe20007ffe806 */
[----:B0-----:R-:W0:Y:S02]  /*0140*/  MUFU.RCP R7, R7 ;  /* 0x0000000700077308 */ /* 0x001e240000001000 */
[----:B0-----:R-:W-:-:S06]  /*0150*/  VIADD R2, R7, 0xffffffe ;  /* 0x0ffffffe07027836 */ /* 0x001fcc0000000000 */
[----:B------:R0:W1:Y:S02]  /*0160*/  F2I.FTZ.U32.TRUNC.NTZ R3, R2 ;  /* 0x0000000200037305 */ /* 0x000064000021f000 */
[----:B0-----:R-:W-:Y:S02]  /*0170*/  HFMA2 R2, -RZ, RZ, 0, 0 ;  /* 0x00000000ff027431 */ /* 0x001fe400000001ff */
[----:B-1----:R-:W-:-:S04]  /*0180*/  IMAD.MOV R9, RZ, RZ, -R3 ;  /* 0x000000ffff097224 */ /* 0x002fc800078e0a03 */
[----:B------:R-:W-:-:S04]  /*0190*/  IMAD R9, R9, UR13, RZ ;  /* 0x0000000d09097c24 */ /* 0x000fc8000f8e02ff */
[----:B------:R-:W-:-:S06]  /*01a0*/  IMAD.HI.U32 R8, R3, R9, R2 ;  /* 0x0000000903087227 */ /* 0x000fcc00078e0002 */
[----:B------:R-:W-:-:S04]  /*01b0*/  IMAD.HI.U32 R3, R8, R5, RZ ;  /* 0x0000000508037227 */ /* 0x000fc800078e00ff */
[----:B------:R-:W-:-:S04]  /*01c0*/  IMAD.MOV R2, RZ, RZ, -R3 ;  /* 0x000000ffff027224 */ /* 0x000fc800078e0a03 */
[----:B------:R-:W-:-:S05]  /*01d0*/  IMAD R5, R2, UR13, R5 ;  /* 0x0000000d02057c24 */ /* 0x000fca000f8e0205 */
[----:B------:R-:W-:-:S13]  /*01e0*/  ISETP.GE.U32.AND P0, PT, R5, UR13, PT ;  /* 0x0000000d05007c0c */ /* 0x000fda000bf06070 */
[----:B------:R-:W-:Y:S02]  /*01f0*/  @P0 VIADD R5, R5, -UR13 ;  /* 0x8000000d05050c36 */ /* 0x000fe40008000000 */
[----:B------:R-:W-:-:S03]  /*0200*/  @P0 VIADD R3, R3, 0x1 ;  /* 0x0000000103030836 */ /* 0x000fc60000000000 */
[----:B------:R-:W-:-:S13]  /*0210*/  ISETP.GE.U32.AND P1, PT, R5, UR13, PT ;  /* 0x0000000d05007c0c */ /* 0x000fda000bf26070 */
[----:B------:R-:W-:Y:S01]  /*0220*/  @P1 VIADD R3, R3, 0x1 ;  /* 0x0000000103031836 */ /* 0x000fe20000000000 */
[----:B------:R-:W-:-:S04]  /*0230*/  @!P2 LOP3.LUT R3, RZ, UR13, RZ, 0x33, !PT ;  /* 0x0000000dff03ac12 */ /* 0x000fc8000f8e33ff */
[----:B------:R-:W-:-:S04]  /*0240*/  IADD3 R3, PT, PT, R6, R3, RZ ;  /* 0x0000000306037210 */ /* 0x000fc80007ffe0ff */
[C---:B------:R-:W-:Y:S02]  /*0250*/  LOP3.LUT R2, R3.reuse, 0x3, RZ, 0xc0, !PT ;  /* 0x0000000303027812 */ /* 0x040fe400078ec0ff */
[----:B------:R-:W-:Y:S02]  /*0260*/  ISETP.GE.U32.AND P1, PT, R3, 0x3, PT ;  /* 0x000000030300780c */ /* 0x000fe40003f26070 */
[----:B------:R-:W-:Y:S01]  /*0270*/  ISETP.NE.AND P0, PT, R2, 0x3, PT ;  /* 0x000000030200780c */ /* 0x000fe20003f05270 */
[----:B------:R-:W-:-:S12]  /*0280*/  IMAD.MOV.U32 R2, RZ, RZ, R0 ;  /* 0x000000ffff027224 */ /* 0x000fd800078e0000 */
[----:B------:R-:W-:Y:S05]  /*0290*/  @!P0 BRA `(.L_x_3) ;  /* 0x0000000000348947 */ /* 0x000fea0003800000 */
[----:B------:R-:W0:Y:S01]  /*02a0*/  S2R R5, SR_CgaCtaId ;  /* 0x0000000000057919 */ /* 0x000e220000008800 */
[----:B------:R-:W-:Y:S01]  /*02b0*/  MOV R2, 0x400 ;  /* 0x0000040000027802 */ /* 0x000fe20000000f00 */
[----:B------:R-:W-:Y:S02]  /*02c0*/  VIADD R3, R3, 0x1 ;  /* 0x0000000103037836 */ /* 0x000fe40000000000 */
[----:B------:R-:W-:-:S03]  /*02d0*/  IMAD.MOV.U32 R4, RZ, RZ, RZ ;  /* 0x000000ffff047224 */ /* 0x000fc600078e00ff */
[----:B------:R-:W-:Y:S02]  /*02e0*/  LOP3.LUT R7, R3, 0x3, RZ, 0xc0, !PT ;  /* 0x0000000303077812 */ /* 0x000fe400078ec0ff */
[----:B0-----:R-:W-:Y:S01]  /*02f0*/  LEA R5, R5, R2, 0x18 ;  /* 0x0000000205057211 */ /* 0x001fe200078ec0ff */
[----:B------:R-:W-:-:S07]  /*0300*/  IMAD.MOV.U32 R2, RZ, RZ, R0 ;  /* 0x000000ffff027224 */ /* 0x000fce00078e0000 */
.L_x_4:
[----:B------:R-:W-:Y:S01]  /*0310*/  LEA R3, R2, R5, 0x2 ;  /* 0x0000000502037211 */ /* 0x000fe200078e10ff */
[----:B------:R-:W-:Y:S02]  /*0320*/  VIADD R4, R4, 0x1 ;  /* 0x0000000104047836 */ /* 0x000fe40000000000 */
[----:B------:R-:W-:Y:S02]  /*0330*/  VIADD R2, R2, UR13 ;  /* 0x0000000d02027c36 */ /* 0x000fe40008000000 */
[----:B------:R0:W-:Y:S01]  /*0340*/  STS [R3], RZ ;  /* 0x000000ff03007388 */ /* 0x0001e20000000800 */
[----:B------:R-:W-:-:S13]  /*0350*/  ISETP.NE.AND P0, PT, R4, R7, PT ;  /* 0x000000070400720c */ /* 0x000fda0003f05270 */
[----:B0-----:R-:W-:Y:S05]  /*0360*/  @P0 BRA `(.L_x_4) ;  /* 0xfffffffc00e80947 */ /* 0x001fea000383ffff */
.L_x_3:
[----:B------:R-:W-:Y:S05]  /*0370*/  BSYNC.RECONVERGENT B1 ;  /* 0x0000000000017941 */ /* 0x000fea0003800200 */
.L_x_2:
[----:B------:R-:W-:Y:S05]  /*0380*/  @!P1 BRA `(.L_x_1) ;  /* 0x0000000000489947 */ /* 0x000fea0003800000 */
[----:B------:R-:W0:Y:S01]  /*0390*/  S2R R4, SR_CgaCtaId ;  /* 0x0000000000047919 */ /* 0x000e220000008800 */
[----:B------:R-:W-:-:S04]  /*03a0*/  MOV R3, 0x400 ;  /* 0x0000040000037802 */ /* 0x000fc80000000f00 */
[----:B0-----:R-:W-:-:S07]  /*03b0*/  LEA R7, R4, R3, 0x18 ;  /* 0x0000000304077211 */ /* 0x001fce00078ec0ff */
.L_x_5:
[----:B0-----:R-:W-:Y:S01]  /*03c0*/  IMAD R6, R2, 0x4, R7 ;  /* 0x0000000402067824 */ /* 0x001fe200078e0207 */
[----:B------:R-:W-:Y:S01]  /*03d0*/  MOV R4, UR13 ;  /* 0x0000000d00047c02 */ /* 0x000fe20008000f00 */
[----:B------:R-:W-:Y:S01]  /*03e0*/  IMAD.U32 R3, RZ, RZ, UR13 ;  /* 0x0000000dff037e24 */ /* 0x000fe2000f8e00ff */
[----:B------:R-:W-:Y:S01]  /*03f0*/  MOV R9, UR13 ;  /* 0x0000000d00097c02 */ /* 0x000fe20008000f00 */
[----:B------:R-:W-:Y:S01]  /*0400*/  IMAD.U32 R5, RZ, RZ, UR13 ;  /* 0x0000000dff057e24 */ /* 0x000fe2000f8e00ff */
[----:B------:R0:W-:Y:S01]  /*0410*/  STS [R6], RZ ;  /* 0x000000ff06007388 */ /* 0x0001e20000000800 */
[----:B------:R-:W-:Y:S02]  /*0420*/  IMAD R3, R3, 0x4, R6 ;  /* 0x0000000403037824 */ /* 0x000fe400078e0206 */
[----:B------:R-:W-:Y:S02]  /*0430*/  IMAD R2, R9, 0x4, R2 ;  /* 0x0000000409027824 */ /* 0x000fe400078e0202 */
[----:B------:R-:W-:Y:S01]  /*0440*/  IMAD R4, R4, 0x4, R3 ;  /* 0x0000000404047824 */ /* 0x000fe200078e0203 */
[----:B------:R0:W-:Y:S02]  /*0450*/  STS [R3], RZ ;  /* 0x000000ff03007388 */ /* 0x0001e40000000800 */
[----:B------:R-:W-:Y:S01]  /*0460*/  ISETP.GE.AND P0, PT, R2, UR5, PT ;  /* 0x0000000502007c0c */ /* 0x000fe2000bf06270 */
[----:B------:R-:W-:Y:S01]  /*0470*/  IMAD R5, R5, 0x4, R4 ;  /* 0x0000000405057824 */ /* 0x000fe200078e0204 */
[----:B------:R0:W-:Y:S04]  /*0480*/  STS [R4], RZ ;  /* 0x000000ff04007388 */ /* 0x0001e80000000800 */
[----:B------:R0:W-:Y:S07]  /*0490*/  STS [R5], RZ ;  /* 0x000000ff05007388 */ /* 0x0001ee0000000800 */
[----:B------:R-:W-:Y:S05]  /*04a0*/  @!P0 BRA `(.L_x_5) ;  /* 0xfffffffc00c48947 */ /* 0x000fea000383ffff */
.L_x_1:
[----:B------:R-:W-:Y:S05]  /*04b0*/  BSYNC.RECONVERGENT B0 ;  /* 0x0000000000007941 */ /* 0x000fea0003800200 */
.L_x_0:
[----:B0-----:R-:W0:Y:S02]  /*04c0*/  LDC.64 R2, c[0x0][0x380] ;  /* 0x0000e000ff027b82 */ /* 0x001e240000000a00 */
[----:B0-----:R-:W-:-:S06]  /*04d0*/  IMAD.WIDE R2, R21, 0x18, R2 ;  /* 0x0000001815027825 */ /* 0x001fcc00078e0202 */
[----:B------:R-:W-:Y:S06]  /*04e0*/  BAR.SYNC.DEFER_BLOCKING 0x0 ;  /* 0x0000000000007b1d */ /* 0x000fec0000010000 */
[----:B------:R-:W2:Y:S04]  /*04f0*/  LDG.E.64 R6, desc[UR14][R2.64] ;  /* 0x0000000e02067981 */ /* 0x000ea8000c1e1b00 */
[----:B------:R-:W3:Y:S04]  /*0500*/  LDG.E.64 R4, desc[UR14][R2.64+0x8] ;  /* 0x0000080e02047981 */ /* 0x000ee8000c1e1b00 */
[----:B------:R-:W4:Y:S01]  /*0510*/  LDG.E.64 R22, desc[UR14][R2.64+0x10] ;  /* 0x0000100e02167981 */ /* 0x000f22000c1e1b00 */
[----:B------:R-:W0:Y:S01]  /*0520*/  S2UR UR7, SR_CgaCtaId ;  /* 0x00000000000779c3 */ /* 0x000e220000008800 */
[----:B------:R-:W-:Y:S01]  /*0530*/  UIADD3 UR4, UPT, UPT, UR4, 0x1, URZ ;  /* 0x0000000104047890 */ /* 0x000fe2000fffe0ff */
[----:B------:R-:W-:-:S03]  /*0540*/  UMOV UR6, 0x400 ;  /* 0x0000040000067882 */ /* 0x000fc60000000000 */
[----:B------:R-:W-:Y:S02]  /*0550*/  UISETP.GE.U32.AND UP0, UPT, UR4, UR16, UPT ;  /* 0x000000100400728c */ /* 0x000fe4000bf06070 */
[----:B0-----:R-:W-:-:S04]  /*0560*/  ULEA UR6, UR7, UR6, 0x18 ;  /* 0x0000000607067291 */ /* 0x001fc8000f8ec0ff */
[----:B------:R-:W-:Y:S01]  /*0570*/  ULEA UR5, UR5, UR6, 0x2 ;  /* 0x0000000605057291 */ /* 0x000fe2000f8e10ff */
[----:B--2---:R0:W1:Y:S08]  /*0580*/  F2I.F64.TRUNC R6, R6 ;  /* 0x0000000600067311 */ /* 0x004070000030d100 */
[----:B---3--:R0:W2:Y:S08]  /*0590*/  F2I.F64.TRUNC R20, R4 ;  /* 0x0000000400147311 */ /* 0x0080b0000030d100 */
[----:B----4-:R0:W3:Y:S01]  /*05a0*/  F2I.F64.TRUNC R22, R22 ;  /* 0x0000001600167311 */ /* 0x0100e2000030d100 */
[----:B-1----:R-:W-:Y:S05]  /*05b0*/  BRA.U UP0, `(.L_x_6) ;  /* 0x0000000500907547 */ /* 0x002fea000b800000 */
[----:B------:R-:W1:Y:S01]  /*05c0*/  LDCU UR6, c[0x0][0x394] ;  /* 0x00007280ff0677ac */ /* 0x000e620008000800 */
[----:B------:R4:W1:Y:S01]  /*05d0*/  I2F.F64 R18, R6 ;  /* 0x0000000600127312 */ /* 0x0008620000201c00 */
[----:B------:R-:W-:-:S07]  /*05e0*/  UIADD3 UR7, UPT, UPT, UR5, 0x10, URZ ;  /* 0x0000001005077890 */ /* 0x000fce000fffe0ff */
[----:B0-2---:R4:W0:Y:S08]  /*05f0*/  I2F.F64 R4, R20 ;  /* 0x0000001400047312 */ /* 0x0058300000201c00 */
[----:B---3--:R4:W2:Y:S08]  /*0600*/  I2F.F64 R2, R22 ;  /* 0x0000001600027312 */ /* 0x0088b00000201c00 */
[----:B-1----:R-:W1:Y:S01]  /*0610*/  I2F.F64 R24, UR6 ;  /* 0x0000000600187d12 */ /* 0x002e620008201c00 */
[----:B0---4-:R-:W-:-:S05]  /*0620*/  UMOV UR6, UR4 ;  /* 0x0000000400067c82 */ /* 0x011fca0008000000 */
.L_x_15:
[----:B0-----:R-:W0:Y:S01]  /*0630*/  LDCU UR4, c[0x0][0x390] ;  /* 0x00007200ff0477ac */ /* 0x001e220008000800 */
[----:B------:R-:W-:Y:S01]  /*0640*/  BSSY.RECONVERGENT B0, `(.L_x_7) ;  /* 0x000000f000007945 */ /* 0x000fe20003800200 */
[----:B------:R-:W-:-:S06]  /*0650*/  UIMAD UR12, UR13, UR6, URZ ;  /* 0x000000060d0c72a4 */ /* 0x000fcc000f8e02ff */
[----:B------:R-:W-:-:S05]  /*0660*/  VIADD R21, R0, UR12 ;  /* 0x0000000c00157c36 */ /* 0x000fca0008000000 */
[----:B0-----:R-:W-:-:S13]  /*0670*/  ISETP.GE.AND P0, PT, R21, UR4, PT ;  /* 0x0000000415007c0c */ /* 0x001fda000bf06270 */
[----:B----4-:R-:W-:Y:S05]  /*0680*/  @P0 BRA `(.L_x_8) ;  /* 0x0000000000280947 */ /* 0x010fea0003800000 */
[----:B------:R-:W0:Y:S02]  /*0690*/  LDC.64 R8, c[0x0][0x380] ;  /* 0x0000e000ff087b82 */ /* 0x000e240000000a00 */
[----:B0-----:R-:W-:-:S05]  /*06a0*/  IMAD.WIDE.U32 R8, R21, 0x18, R8 ;  /* 0x0000001815087825 */ /* 0x001fca00078e0008 */
[----:B------:R-:W3:Y:S04]  /*06b0*/  LDG.E.64 R10, desc[UR14][R8.64] ;  /* 0x0000000e080a7981 */ /* 0x000ee8000c1e1b00 */
[----:B------:R-:W4:Y:S04]  /*06c0*/  LDG.E.64 R12, desc[UR14][R8.64+0x8] ;  /* 0x0000080e080c7981 */ /* 0x000f28000c1e1b00 */
[----:B------:R-:W5:Y:S01]  /*06d0*/  LDG.E.64 R14, desc[UR14][R8.64+0x10] ;  /* 0x0000100e080e7981 */ /* 0x000f62000c1e1b00 */
[----:B------:R-:W-:-:S04]  /*06e0*/  IMAD.MOV.U32 R7, RZ, RZ, 0x18 ;  /* 0x00000018ff077424 */ /* 0x000fc800078e00ff */
[----:B------:R-:W-:-:S05]  /*06f0*/  IMAD R7, R0, R7, UR5 ;  /* 0x0000000500077e24 */ /* 0x000fca000f8e0207 */
[----:B---3--:R0:W-:Y:S04]  /*0700*/  STS.64 [R7], R10 ;  /* 0x0000000a07007388 */ /* 0x0081e80000000a00 */
[----:B----4-:R0:W-:Y:S04]  /*0710*/  STS.64 [R7+0x8], R12 ;  /* 0x0000080c07007388 */ /* 0x0101e80000000a00 */
[----:B-----5:R0:W-:Y:S02]  /*0720*/  STS.64 [R7+0x10], R14 ;  /* 0x0000100e07007388 */ /* 0x0201e40000000a00 */
.L_x_8:
[----:B------:R-:W-:Y:S05]  /*0730*/  BSYNC.RECONVERGENT B0 ;  /* 0x0000000000007941 */ /* 0x000fea0003800200 */
.L_x_7:
[----:B------:R-:W-:Y:S01]  /*0740*/  BAR.SYNC.DEFER_BLOCKING 0x0 ;  /* 0x0000000000007b1d */ /* 0x000fe20000010000 */
[----:B------:R-:W-:Y:S02]  /*0750*/  UISETP.GE.AND UP1, UPT, UR12, UR4, UPT ;  /* 0x000000040c00728c */ /* 0x000fe4000bf26270 */
[----:B------:R-:W-:-:S04]  /*0760*/  UIADD3 UR6, UPT, UPT, UR6, 0x1, URZ ;  /* 0x0000000106067890 */ /* 0x000fc8000fffe0ff */
[----:B------:R-:W-:-:S03]  /*0770*/  UISETP.NE.AND UP0, UPT, UR6, UR16, UPT ;  /* 0x000000100600728c */ /* 0x000fc6000bf05270 */
[----:B------:R-:W-:Y:S08]  /*0780*/  BRA.U UP1, `(.L_x_9) ;  /* 0x0000000501147547 */ /* 0x000ff0000b800000 */
[----:B------:R-:W3:Y:S01]  /*0790*/  LDCU UR17, c[0x0][0x390] ;  /* 0x00007200ff1177ac */ /* 0x000ee20008000800 */
[----:B------:R-:W-:Y:S01]  /*07a0*/  UMOV UR4, URZ ;  /* 0x000000ff00047c82 */ /* 0x000fe20008000000 */
[----:B------:R-:W-:-:S05]  /*07b0*/  UMOV UR8, UR7 ;  /* 0x0000000700087c82 */ /* 0x000fca0008000000 */
.L_x_14:
[----:B0-----:R-:W0:Y:S01]  /*07c0*/  LDS.64 R10, [UR8+-0x8] ;  /* 0xfffff808ff0a7984 */ /* 0x001e220008000a00 */
[----:B------:R-:W-:Y:S03]  /*07d0*/  BSSY.RECONVERGENT B0, `(.L_x_10) ;  /* 0x000001c000007945 */ /* 0x000fe60003800200 */
[----:B----4-:R-:W4:Y:S04]  /*07e0*/  LDS.64 R8, [UR8+-0x10] ;  /* 0xfffff008ff087984 */ /* 0x010f280008000a00 */
[----:B------:R-:W2:Y:S01]  /*07f0*/  LDS.64 R12, [UR8] ;  /* 0x00000008ff0c7984 */ /* 0x000ea20008000a00 */
[----:B0-----:R-:W-:Y:S02]  /*0800*/  DADD R10, R4, -R10 ;  /* 0x00000000040a7229 */ /* 0x001fe4000000080a */
[----:B----4-:R-:W-:-:S06]  /*0810*/  DADD R8, R18, -R8 ;  /* 0x0000000012087229 */ /* 0x010fcc0000000808 */
[----:B------:R-:W-:Y:S02]  /*0820*/  DMUL R10, R10, R10 ;  /* 0x0000000a0a0a7228 */ /* 0x000fe40000000000 */
[----:B--2---:R-:W-:-:S06]  /*0830*/  DADD R12, R2, -R12 ;  /* 0x00000000020c7229 */ /* 0x004fcc000000080c */
[----:B------:R-:W-:-:S08]  /*0840*/  DFMA R10, R8, R8, R10 ;  /* 0x00000008080a722b */ /* 0x000fd0000000000a */
[----:B------:R-:W-:Y:S01]  /*0850*/  DFMA R12, R12, R12, R10 ;  /* 0x0000000c0c0c722b */ /* 0x000fe2000000000a */
[----:B------:R-:W-:Y:S01]  /*0860*/  MOV R10, 0x0 ;  /* 0x00000000000a7802 */ /* 0x000fe20000000f00 */
[----:B------:R-:W-:-:S04]  /*0870*/  IMAD.MOV.U32 R11, RZ, RZ, 0x3fd80000 ;  /* 0x3fd80000ff0b7424 */ /* 0x000fc800078e00ff */
[----:B------:R-:W0:Y:S04]  /*0880*/  MUFU.RSQ64H R27, R13 ;  /* 0x0000000d001b7308 */ /* 0x000e280000001c00 */
[----:B------:R-:W-:-:S05]  /*0890*/  VIADD R26, R13, 0xfcb00000 ;  /* 0xfcb000000d1a7836 */ /* 0x000fca0000000000 */
[----:B------:R-:W-:Y:S01]  /*08a0*/  ISETP.GE.U32.AND P0, PT, R26, 0x7ca00000, PT ;  /* 0x7ca000001a00780c */ /* 0x000fe20003f06070 */
[----:B0-----:R-:W-:-:S08]  /*08b0*/  DMUL R8, R26, R26 ;  /* 0x0000001a1a087228 */ /* 0x001fd00000000000 */
[----:B------:R-:W-:-:S08]  /*08c0*/  DFMA R8, R12, -R8, 1 ;  /* 0x3ff000000c08742b */ /* 0x000fd00000000808 */
[----:B------:R-:W-:Y:S02]  /*08d0*/  DFMA R10, R8, R10, 0.5 ;  /* 0x3fe00000080a742b */ /* 0x000fe4000000000a */
[----:B------:R-:W-:-:S08]  /*08e0*/  DMUL R8, R26, R8 ;  /* 0x000000081a087228 */ /* 0x000fd00000000000 */
[----:B------:R-:W-:-:S08]  /*08f0*/  DFMA R8, R10, R8, R26 ;  /* 0x000000080a08722b */ /* 0x000fd0000000001a */
[----:B------:R-:W-:Y:S02]  /*0900*/  DMUL R16, R12, R8 ;  /* 0x000000080c107228 */ /* 0x000fe40000000000 */
[----:B------:R-:W-:Y:S02]  /*0910*/  VIADD R11, R9, 0xfff00000 ;  /* 0xfff00000090b7836 */ /* 0x000fe40000000000 */
[----:B------:R-:W-:-:S04]  /*0920*/  IMAD.MOV.U32 R10, RZ, RZ, R8 ;  /* 0x000000ffff0a7224 */ /* 0x000fc800078e0008 */
[----:B------:R-:W-:-:S08]  /*0930*/  DFMA R14, R16, -R16, R12 ;  /* 0x80000010100e722b */ /* 0x000fd0000000000c */
[----:B------:R-:W-:Y:S01]  /*0940*/  DFMA R28, R14, R10, R16 ;  /* 0x0000000a0e1c722b */ /* 0x000fe20000000010 */
[----:B------:R-:W-:Y:S10]  /*0950*/  @!P0 BRA `(.L_x_11) ;  /* 0x00000000000c8947 */ /* 0x000ff40003800000 */
[----:B------:R-:W-:Y:S01]  /*0960*/  IMAD.MOV.U32 R10, RZ, RZ, R8 ;  /* 0x000000ffff0a7224 */ /* 0x000fe200078e0008 */
[----:B------:R-:W-:-:S07]  /*0970*/  MOV R8, 0x990 ;  /* 0x0000099000087802 */ /* 0x000fce0000000f00 */
[----:B-1-3--:R-:W-:Y:S05]  /*0980*/  CALL.REL.NOINC `($__internal_1_$__cuda_sm20_dsqrt_rn_f64_mediumpath_v1) ;  /* 0x0000002000f07944 */ /* 0x00afea0003c00000 */
.L_x_11:
[----:B---3--:R-:W-:Y:S05]  /*0990*/  BSYNC.RECONVERGENT B0 ;  /* 0x0000000000007941 */ /* 0x008fea0003800200 */
.L_x_10:
[----:B-1----:R-:W0:Y:S01]  /*09a0*/  MUFU.RCP64H R9, R25 ;  /* 0x0000001900097308 */ /* 0x002e220000001800 */
[----:B------:R-:W-:Y:S01]  /*09b0*/  MOV R8, 0x1 ;  /* 0x0000000100087802 */ /* 0x000fe20000000f00 */
[----:B------:R-:W-:Y:S01]  /*09c0*/  BSSY.RECONVERGENT B0, `(.L_x_12) ;  /* 0x0000013000007945 */ /* 0x000fe20003800200 */
[----:B------:R-:W-:-:S04]  /*09d0*/  FSETP.GEU.AND P1, PT, |R29|, 6.5827683646048100446e-37, PT ;  /* 0x036000001d00780b */ /* 0x000fc80003f2e200 */
[----:B0-----:R-:W-:-:S08]  /*09e0*/  DFMA R10, -R24, R8, 1 ;  /* 0x3ff00000180a742b */ /* 0x001fd00000000108 */
[----:B------:R-:W-:-:S08]  /*09f0*/  DFMA R10, R10, R10, R10 ;  /* 0x0000000a0a0a722b */ /* 0x000fd0000000000a */
[----:B------:R-:W-:-:S08]  /*0a00*/  DFMA R10, R8, R10, R8 ;  /* 0x0000000a080a722b */ /* 0x000fd00000000008 */
[----:B------:R-:W-:-:S08]  /*0a10*/  DFMA R8, -R24, R10, 1 ;  /* 0x3ff000001808742b */ /* 0x000fd0000000010a */
[----:B------:R-:W-:-:S08]  /*0a20*/  DFMA R8, R10, R8, R10 ;  /* 0x000000080a08722b */ /* 0x000fd0000000000a */
[----:B------:R-:W-:-:S08]  /*0a30*/  DMUL R10, R8, R28 ;  /* 0x0000001c080a7228 */ /* 0x000fd00000000000 */
[----:B------:R-:W-:-:S08]  /*0a40*/  DFMA R12, -R24, R10, R28 ;  /* 0x0000000a180c722b */ /* 0x000fd0000000011c */
[----:B------:R-:W-:-:S10]  /*0a50*/  DFMA R8, R8, R12, R10 ;  /* 0x0000000c0808722b */ /* 0x000fd4000000000a */
[----:B------:R-:W-:-:S05]  /*0a60*/  FFMA R7, RZ, R25, R9 ;  /* 0x00000019ff077223 */ /* 0x000fca0000000009 */
[----:B------:R-:W-:-:S13]  /*0a70*/  FSETP.GT.AND P0, PT, |R7|, 1.469367938527859385e-39, PT ;  /* 0x001000000700780b */ /* 0x000fda0003f04200 */
[----:B------:R-:W-:Y:S05]  /*0a80*/  @P0 BRA P1, `(.L_x_13) ;  /* 0x0000000000180947 */ /* 0x000fea0000800000 */
[----:B------:R-:W-:Y:S01]  /*0a90*/  IMAD.MOV.U32 R8, RZ, RZ, R28 ;  /* 0x000000ffff087224 */ /* 0x000fe200078e001c */
[----:B------:R-:W-:Y:S01]  /*0aa0*/  MOV R14, 0xaf0 ;  /* 0x00000af0000e7802 */ /* 0x000fe20000000f00 */
[----:B------:R-:W-:Y:S02]  /*0ab0*/  IMAD.MOV.U32 R9, RZ, RZ, R29 ;  /* 0x000000ffff097224 */ /* 0x000fe400078e001d */
[----:B------:R-:W-:Y:S02]  /*0ac0*/  IMAD.MOV.U32 R12, RZ, RZ, R24 ;  /* 0x000000ffff0c7224 */ /* 0x000fe400078e0018 */
[----:B------:R-:W-:-:S07]  /*0ad0*/  IMAD.MOV.U32 R13, RZ, RZ, R25 ;  /* 0x000000ffff0d7224 */ /* 0x000fce00078e0019 */
[----:B------:R-:W-:Y:S05]  /*0ae0*/  CALL.REL.NOINC `($__internal_0_$__cuda_sm20_div_rn_f64_full) ;  /* 0x0000001c00207944 */ /* 0x000fea0003c00000 */
.L_x_13:
[----:B------:R-:W-:Y:S05]  /*0af0*/  BSYNC.RECONVERGENT B0 ;  /* 0x0000000000007941 */ /* 0x000fea0003800200 */
.L_x_12:
[----:B------:R-:W0:Y:S01]  /*0b00*/  S2UR UR10, SR_CgaCtaId ;  /* 0x00000000000a79c3 */ /* 0x000e220000008800 */
[----:B------:R-:W-:Y:S01]  /*0b10*/  UIADD3 UR4, UPT, UPT, UR4, 0x1, URZ ;  /* 0x0000000104047890 */ /* 0x000fe2000fffe0ff */
[----:B------:R-:W1:Y:S01]  /*0b20*/  F2I.F64.TRUNC R8, R8 ;  /* 0x0000000800087311 */ /* 0x000e62000030d100 */
[----:B------:R-:W-:Y:S01]  /*0b30*/  UIADD3 UR12, UPT, UPT, UR12, 0x1, URZ ;  /* 0x000000010c0c7890 */ /* 0x000fe2000fffe0ff */
[----:B------:R-:W-:Y:S01]  /*0b40*/  MOV R10, UR17 ;  /* 0x00000011000a7c02 */ /* 0x000fe20008000f00 */
[----:B------:R-:W-:Y:S01]  /*0b50*/  UISETP.GE.U32.AND UP1, UPT, UR4, UR13, UPT ;  /* 0x0000000d0400728c */ /* 0x000fe2000bf26070 */
[----:B------:R-:W-:Y:S01]  /*0b60*/  UMOV UR9, 0x400 ;  /* 0x0000040000097882 */ /* 0x000fe20000000000 */
[----:B------:R-:W-:Y:S02]  /*0b70*/  UIADD3 UR8, UPT, UPT, UR8, 0x18, URZ ;  /* 0x0000001808087890 */ /* 0x000fe4000fffe0ff */
[----:B------:R-:W-:Y:S02]  /*0b80*/  ISETP.GT.AND P1, PT, R10, UR12, PT ;  /* 0x0000000c0a007c0c */ /* 0x000fe4000bf24270 */
[----:B------:R-:W-:Y:S01]  /*0b90*/  PLOP3.LUT P0, PT, PT, PT, UP1, 0x80, 0x8 ;  /* 0x000000000008781c */ /* 0x000fe20003f0f018 */
[----:B0-----:R-:W-:-:S06]  /*0ba0*/  ULEA UR9, UR10, UR9, 0x18 ;  /* 0x000000090a097291 */ /* 0x001fcc000f8ec0ff */
[----:B-1----:R-:W-:-:S05]  /*0bb0*/  LEA R7, R8, UR9, 0x2 ;  /* 0x0000000908077c11 */ /* 0x002fca000f8e10ff */
[----:B------:R4:W-:Y:S01]  /*0bc0*/  ATOMS.POPC.INC.32 RZ, [R7+URZ] ;  /* 0x0000000007ff7f8c */ /* 0x0009e2000d8000ff */
[----:B------:R-:W-:Y:S05]  /*0bd0*/  @!P0 BRA P1, `(.L_x_14) ;  /* 0xfffffff800f88947 */ /* 0x000fea000083ffff */
.L_x_9:
[----:B------:R-:W-:Y:S06]  /*0be0*/  BAR.SYNC.DEFER_BLOCKING 0x0 ;  /* 0x0000000000007b1d */ /* 0x000fec0000010000 */
[----:B------:R-:W-:Y:S05]  /*0bf0*/  BRA.U UP0, `(.L_x_15) ;  /* 0xfffffff9008c7547 */ /* 0x000fea000b83ffff */
.L_x_6:
[----:B------:R-:W5:Y:S01]  /*0c00*/  LDCU UR4, c[0x0][0x390] ;  /* 0x00007200ff0477ac */ /* 0x000f620008000800 */
[----:B0-----:R-:W-:Y:S02]  /*0c10*/  IMAD.MOV.U32 R13, RZ, RZ, 0x18 ;  /* 0x00000018ff0d7424 */ /* 0x001fe400078e00ff */
[----:B------:R-:W-:Y:S01]  /*0c20*/  VIADD R12, R0, UR11 ;  /* 0x0000000b000c7c36 */ /* 0x000fe20008000000 */
[----:B------:R-:W0:Y:S01]  /*0c30*/  LDCU UR7, c[0x0][0x390] ;  /* 0x00007200ff0777ac */ /* 0x000e220008000800 */
[----:B-----5:R-:W-:-:S13]  /*0c40*/  ISETP.GE.AND P0, PT, R21, UR4, PT ;  /* 0x0000000415007c0c */ /* 0x020fda000bf06270 */
[----:B--2---:R-:W2:Y:S02]  /*0c50*/  @!P0 LDC.64 R2, c[0x0][0x380] ;  /* 0x0000e000ff028b82 */ /* 0x004ea40000000a00 */
[----:B--2---:R-:W-:-:S05]  /*0c60*/  @!P0 IMAD.WIDE R2, R21, 0x18, R2 ;  /* 0x0000001815028825 */ /* 0x004fca00078e0202 */
[----:B------:R-:W2:Y:S04]  /*0c70*/  @!P0 LDG.E.64 R4, desc[UR14][R2.64] ;  /* 0x0000000e02048981 */ /* 0x000ea8000c1e1b00 */
[----:B------:R-:W5:Y:S04]  /*0c80*/  @!P0 LDG.E.64 R8, desc[UR14][R2.64+0x8] ;  /* 0x0000080e02088981 */ /* 0x000f68000c1e1b00 */
[----:B------:R1:W3:Y:S01]  /*0c90*/  @!P0 LDG.E.64 R10, desc[UR14][R2.64+0x10] ;  /* 0x0000100e020a8981 */ /* 0x0002e2000c1e1b00 */
[----:B------:R-:W-:Y:S02]  /*0ca0*/  @!P0 IMAD R13, R0, R13, UR5 ;  /* 0x00000005000d8e24 */ /* 0x000fe4000f8e020d */
[----:B----4-:R-:W-:-:S02]  /*0cb0*/  VIADD R7, R12, 0x1 ;  /* 0x000000010c077836 */ /* 0x010fc40000000000 */
[----:B-1----:R-:W-:Y:S01]  /*0cc0*/  VIADD R3, R0, 0x1 ;  /* 0x0000000100037836 */ /* 0x002fe20000000000 */
[----:B--2---:R1:W-:Y:S04]  /*0cd0*/  @!P0 STS.64 [R13], R4 ;  /* 0x000000040d008388 */ /* 0x0043e80000000a00 */
[----:B-----5:R1:W-:Y:S04]  /*0ce0*/  @!P0 STS.64 [R13+0x8], R8 ;  /* 0x000008080d008388 */ /* 0x0203e80000000a00 */
[----:B---3--:R1:W-:Y:S01]  /*0cf0*/  @!P0 STS.64 [R13+0x10], R10 ;  /* 0x0000100a0d008388 */ /* 0x0083e20000000a00 */
[----:B------:R-:W-:Y:S01]  /*0d00*/  BAR.SYNC.DEFER_BLOCKING 0x0 ;  /* 0x0000000000007b1d */ /* 0x000fe20000010000 */
[----:B------:R-:W-:-:S04]  /*0d10*/  ISETP.GE.AND P0, PT, R7, UR4, PT ;  /* 0x0000000407007c0c */ /* 0x000fc8000bf06270 */
[----:B------:R-:W-:-:S13]  /*0d20*/  ISETP.GE.U32.OR P0, PT, R3, UR13, P0 ;  /* 0x0000000d03007c0c */ /* 0x000fda0008706470 */
[----:B01----:R-:W-:Y:S05]  /*0d30*/  @P0 BRA `(.L_x_16) ;  /* 0x0000001400280947 */ /* 0x003fea0003800000 */
[----:B------:R-:W-:Y:S01]  /*0d40*/  MOV R5, UR13 ;  /* 0x0000000d00057c02 */ /* 0x000fe20008000f00 */
[----:B------:R-:W0:Y:S01]  /*0d50*/  LDCU UR6, c[0x0][0x394] ;  /* 0x00007280ff0677ac */ /* 0x000e220008000800 */
[----:B------:R-:W-:Y:S01]  /*0d60*/  IADD3 R2, PT, PT, -R12, UR4, RZ ;  /* 0x000000040c027c10 */ /* 0x000fe2000fffe1ff */
[----:B------:R1:W2:Y:S01]  /*0d70*/  I2F.F64 R18, R6 ;  /* 0x0000000600127312 */ /* 0x0002a20000201c00 */
[----:B------:R-:W-:Y:S01]  /*0d80*/  IADD3 R5, PT, PT, R5, -0x2, -R0 ;  /* 0xfffffffe05057810 */ /* 0x000fe20007ffe800 */
[----:B------:R-:W-:Y:S03]  /*0d90*/  BSSY B0, `(.L_x_17) ;  /* 0x0000053000007945 */ /* 0x000fe60003800000 */
[----:B------:R-:W-:-:S03]  /*0da0*/  VIADDMNMX.U32 R2, R2, 0xfffffffe, R5, PT ;  /* 0xfffffffe02027846 */ /* 0x000fc60003800005 */
[----:B------:R-:W3:Y:S01]  /*0db0*/  I2F.F64 R20, R20 ;  /* 0x0000001400147312 */ /* 0x000ee20000201c00 */
[----:B------:R-:W-:-:S04]  /*0dc0*/  LOP3.LUT R4, R2, 0x3, RZ, 0xc0, !PT ;  /* 0x0000000302047812 */ /* 0x000fc800078ec0ff */
[----:B------:R-:W-:-:S03]  /*0dd0*/  ISETP.NE.AND P0, PT, R4, 0x3, PT ;  /* 0x000000030400780c */ /* 0x000fc60003f05270 */
[----:B------:R-:W4:Y:S08]  /*0de0*/  I2F.F64 R22, R22 ;  /* 0x0000001600167312 */ /* 0x000f300000201c00 */
[----:B0-----:R-:W0:Y:S02]  /*0df0*/  I2F.F64 R24, UR6 ;  /* 0x0000000600187d12 */ /* 0x001e240008201c00 */
[----:B-123--:R-:W-:Y:S05]  /*0e00*/  @!P0 BRA `(.L_x_18) ;  /* 0x00000004002c8947 */ /* 0x00efea0003800000 */
[----:B------:R-:W1:Y:S01]  /*0e10*/  S2R R8, SR_CgaCtaId ;  /* 0x0000000000087919 */ /* 0x000e620000008800 */
[----:B------:R-:W2:Y:S01]  /*0e20*/  LDC R3, c[0x0][0x398] ;  /* 0x0000e600ff037b82 */ /* 0x000ea20000000800 */
[----:B------:R-:W-:Y:S01]  /*0e30*/  MOV R5, 0x400 ;  /* 0x0000040000057802 */ /* 0x000fe20000000f00 */
[----:B------:R-:W-:Y:S01]  /*0e40*/  VIADD R4, R2, 0x1 ;  /* 0x0000000102047836 */ /* 0x000fe20000000000 */
[----:B------:R-:W-:Y:S01]  /*0e50*/  BSSY B1, `(.L_x_19) ;  /* 0x0000045000017945 */ /* 0x000fe20003800000 */
[----:B--2---:R-:W-:Y:S01]  /*0e60*/  IMAD R6, R0, 0x6, R3 ;  /* 0x0000000600067824 */ /* 0x004fe200078e0203 */
[----:B-1----:R-:W-:Y:S02]  /*0e70*/  LEA R3, R8, R5, 0x18 ;  /* 0x0000000508037211 */ /* 0x002fe400078ec0ff */
[----:B------:R-:W-:Y:S01]  /*0e80*/  LOP3.LUT R5, R4, 0x3, RZ, 0xc0, !PT ;  /* 0x0000000304057812 */ /* 0x000fe200078ec0ff */
[----:B------:R-:W-:Y:S02]  /*0e90*/  IMAD.MOV.U32 R4, RZ, RZ, R0 ;  /* 0x000000ffff047224 */ /* 0x000fe400078e0000 */
[----:B------:R-:W-:-:S02]  /*0ea0*/  IMAD.U32 R6, R6, 0x4, R3 ;  /* 0x0000000406067824 */ /* 0x000fc400078e0003 */
[----:B------:R-:W-:-:S03]  /*0eb0*/  IMAD.MOV R5, RZ, RZ, -R5 ;  /* 0x000000ffff057224 */ /* 0x000fc600078e0a05 */
[----:B------:R-:W-:-:S07]  /*0ec0*/  IADD3 R6, PT, PT, R6, 0x28, RZ ;  /* 0x0000002806067810 */ /* 0x000fce0007ffe0ff */
.L_x_24:
[----:B-1----:R-:W1:Y:S01]  /*0ed0*/  LDS.64 R10, [R6+-0x8] ;  /* 0xfffff800060a7984 */ /* 0x002e620000000a00 */
[----:B------:R-:W-:Y:S05]  /*0ee0*/  YIELD ;  /* 0x0000000000007946 */ /* 0x000fea0003800000 */
[----:B------:R-:W2:Y:S01]  /*0ef0*/  LDS.64 R8, [R6+-0x10] ;  /* 0xfffff00006087984 */ /* 0x000ea20000000a00 */
[----:B------:R-:W-:Y:S03]  /*0f00*/  BSSY.RECONVERGENT B2, `(.L_x_20) ;  /* 0x000001b000027945 */ /* 0x000fe60003800200 */
[----:B------:R-:W4:Y:S01]  /*0f10*/  LDS.64 R12, [R6] ;  /* 0x00000000060c7984 */ /* 0x000f220000000a00 */
[----:B-1----:R-:W-:-:S02]  /*0f20*/  DADD R10, R20, -R10 ;  /* 0x00000000140a7229 */ /* 0x002fc4000000080a */
[----:B--2---:R-:W-:-:S06]  /*0f30*/  DADD R8, R18, -R8 ;  /* 0x0000000012087229 */ /* 0x004fcc0000000808 */
[----:B------:R-:W-:Y:S02]  /*0f40*/  DMUL R10, R10, R10 ;  /* 0x0000000a0a0a7228 */ /* 0x000fe40000000000 */
[----:B----4-:R-:W-:-:S06]  /*0f50*/  DADD R12, R22, -R12 ;  /* 0x00000000160c7229 */ /* 0x010fcc000000080c */
[----:B------:R-:W-:-:S08]  /*0f60*/  DFMA R10, R8, R8, R10 ;  /* 0x00000008080a722b */ /* 0x000fd0000000000a */
[----:B------:R-:W-:Y:S01]  /*0f70*/  DFMA R12, R12, R12, R10 ;  /* 0x0000000c0c0c722b */ /* 0x000fe2000000000a */
[----:B------:R-:W-:Y:S02]  /*0f80*/  IMAD.MOV.U32 R10, RZ, RZ, 0x0 ;  /* 0x00000000ff0a7424 */ /* 0x000fe400078e00ff */
[----:B------:R-:W-:-:S03]  /*0f90*/  IMAD.MOV.U32 R11, RZ, RZ, 0x3fd80000 ;  /* 0x3fd80000ff0b7424 */ /* 0x000fc600078e00ff */
[----:B------:R-:W1:Y:S04]  /*0fa0*/  MUFU.RSQ64H R27, R13 ;  /* 0x0000000d001b7308 */ /* 0x000e680000001c00 */
[----:B------:R-:W-:-:S05]  /*0fb0*/  VIADD R26, R13, 0xfcb00000 ;  /* 0xfcb000000d1a7836 */ /* 0x000fca0000000000 */
[----:B------:R-:W-:Y:S01]  /*0fc0*/  ISETP.GE.U32.AND P0, PT, R26, 0x7ca00000, PT ;  /* 0x7ca000001a00780c */ /* 0x000fe20003f06070 */
[----:B-1----:R-:W-:-:S08]  /*0fd0*/  DMUL R8, R26, R26 ;  /* 0x0000001a1a087228 */ /* 0x002fd00000000000 */
[----:B------:R-:W-:-:S08]  /*0fe0*/  DFMA R8, R12, -R8, 1 ;  /* 0x3ff000000c08742b */ /* 0x000fd00000000808 */
[----:B------:R-:W-:Y:S02]  /*0ff0*/  DFMA R10, R8, R10, 0.5 ;  /* 0x3fe00000080a742b */ /* 0x000fe4000000000a */
[----:B------:R-:W-:-:S08]  /*1000*/  DMUL R8, R26, R8 ;  /* 0x000000081a087228 */ /* 0x000fd00000000000 */
[----:B------:R-:W-:-:S08]  /*1010*/  DFMA R8, R10, R8, R26 ;  /* 0x000000080a08722b */ /* 0x000fd0000000001a */
[----:B------:R-:W-:Y:S02]  /*1020*/  DMUL R16, R12, R8 ;  /* 0x000000080c107228 */ /* 0x000fe40000000000 */
[----:B------:R-:W-:Y:S01]  /*1030*/  VIADD R11, R9, 0xfff00000 ;  /* 0xfff00000090b7836 */ /* 0x000fe20000000000 */
[----:B------:R-:W-:-:S05]  /*1040*/  MOV R10, R8 ;  /* 0x00000008000a7202 */ /* 0x000fca0000000f00 */
[----:B------:R-:W-:-:S08]  /*1050*/  DFMA R14, R16, -R16, R12 ;  /* 0x80000010100e722b */ /* 0x000fd0000000000c */
[----:B------:R-:W-:Y:S01]  /*1060*/  DFMA R28, R14, R10, R16 ;  /* 0x0000000a0e1c722b */ /* 0x000fe20000000010 */
[----:B------:R-:W-:Y:S10]  /*1070*/  @!P0 BRA `(.L_x_21) ;  /* 0x00000000000c8947 */ /* 0x000ff40003800000 */
[----:B------:R-:W-:Y:S01]  /*1080*/  IMAD.MOV.U32 R10, RZ, RZ, R8 ;  /* 0x000000ffff0a7224 */ /* 0x000fe200078e0008 */
[----:B------:R-:W-:-:S07]  /*1090*/  MOV R8, 0x10b0 ;  /* 0x000010b000087802 */ /* 0x000fce0000000f00 */
[----:B0-----:R-:W-:Y:S05]  /*10a0*/  CALL.REL.NOINC `($__internal_1_$__cuda_sm20_dsqrt_rn_f64_mediumpath_v1) ;  /* 0x0000001c00287944 */ /* 0x001fea0003c00000 */
.L_x_21:
[----:B------:R-:W-:Y:S05]  /*10b0*/  BSYNC.RECONVERGENT B2 ;  /* 0x0000000000027941 */ /* 0x000fea0003800200 */
.L_x_20:
[----:B0-----:R-:W0:Y:S01]  /*10c0*/  MUFU.RCP64H R9, R25 ;  /* 0x0000001900097308 */ /* 0x001e220000001800 */
[----:B------:R-:W-:Y:S01]  /*10d0*/  IMAD.MOV.U32 R8, RZ, RZ, 0x1 ;  /* 0x00000001ff087424 */ /* 0x000fe200078e00ff */
[----:B------:R-:W-:Y:S01]  /*10e0*/  FSETP.GEU.AND P1, PT, |R29|, 6.5827683646048100446e-37, PT ;  /* 0x036000001d00780b */ /* 0x000fe20003f2e200 */
[----:B------:R-:W-:Y:S04]  /*10f0*/  BSSY.RECONVERGENT B2, `(.L_x_22) ;  /* 0x0000012000027945 */ /* 0x000fe80003800200 */
        /* <DEDUP_REMOVED lines=12> */
[----:B------:R-:W-:Y:S01]  /*11c0*/  MOV R12, R24 ;  /* 0x00000018000c7202 */ /* 0x000fe20000000f00 */
[----:B------:R-:W-:Y:S01]  /*11d0*/  IMAD.MOV.U32 R9, RZ, RZ, R29 ;  /* 0x000000ffff097224 */ /* 0x000fe200078e001d */
[----:B------:R-:W-:Y:S01]  /*11e0*/  MOV R14, 0x1210 ;  /* 0x00001210000e7802 */ /* 0x000fe20000000f00 */
[----:B------:R-:W-:-:S07]  /*11f0*/  IMAD.MOV.U32 R13, RZ, RZ, R25 ;  /* 0x000000ffff0d7224 */ /* 0x000fce00078e0019 */
[----:B------:R-:W-:Y:S05]  /*1200*/  CALL.REL.NOINC `($__internal_0_$__cuda_sm20_div_rn_f64_full) ;  /* 0x0000001400587944 */ /* 0x000fea0003c00000 */
.L_x_23:
[----:B------:R-:W-:Y:S05]  /*1210*/  BSYNC.RECONVERGENT B2 ;  /* 0x0000000000027941 */ /* 0x000fea0003800200 */
.L_x_22:
[----:B------:R-:W0:Y:S01]  /*1220*/  F2I.F64.TRUNC R8, R8 ;  /* 0x0000000800087311 */ /* 0x000e22000030d100 */
[----:B------:R-:W-:Y:S01]  /*1230*/  VIADD R5, R5, 0x1 ;  /* 0x0000000105057836 */ /* 0x000fe20000000000 */
[----:B------:R-:W-:Y:S01]  /*1240*/  IADD3 R6, PT, PT, R6, 0x18, RZ ;  /* 0x0000001806067810 */ /* 0x000fe20007ffe0ff */
[----:B------:R-:W-:-:S03]  /*1250*/  VIADD R4, R4, 0x1 ;  /* 0x0000000104047836 */ /* 0x000fc60000000000 */
[----:B------:R-:W-:Y:S01]  /*1260*/  ISETP.NE.AND P0, PT, R5, RZ, PT ;  /* 0x000000ff0500720c */ /* 0x000fe20003f05270 */
[----:B0-----:R-:W-:-:S05]  /*1270*/  IMAD R7, R8, 0x4, R3 ;  /* 0x0000000408077824 */ /* 0x001fca00078e0203 */
[----:B------:R1:W-:Y:S07]  /*1280*/  ATOMS.POPC.INC.32 RZ, [R7+URZ] ;  /* 0x0000000007ff7f8c */ /* 0x0003ee000d8000ff */
[----:B------:R-:W-:Y:S05]  /*1290*/  @P0 BRA `(.L_x_24) ;  /* 0xfffffffc000c0947 */ /* 0x000fea000383ffff */
[----:B------:R-:W-:Y:S05]  /*12a0*/  BSYNC B1 ;  /* 0x0000000000017941 */ /* 0x000fea0003800000 */
.L_x_19:
[----:B------:R-:W-:-:S07]  /*12b0*/  VIADD R3, R4, 0x1 ;  /* 0x0000000104037836 */ /* 0x000fce0000000000 */
.L_x_18:
[----:B------:R-:W-:Y:S05]  /*12c0*/  BSYNC B0 ;  /* 0x0000000000007941 */ /* 0x000fea0003800000 */
.L_x_17:
[----:B------:R-:W-:-:S13]  /*12d0*/  ISETP.GE.U32.AND P0, PT, R2, 0x3, PT ;  /* 0x000000030200780c */ /* 0x000fda0003f06070 */
[----:B------:R-:W-:Y:S05]  /*12e0*/  @!P0 BRA `(.L_x_16) ;  /* 0x0000000c00bc8947 */ /* 0x000fea0003800000 */
[----:B------:R-:W2:Y:S01]  /*12f0*/  S2R R5, SR_CgaCtaId ;  /* 0x0000000000057919 */ /* 0x000ea20000008800 */
[----:B------:R-:W-:-:S04]  /*1300*/  MOV R2, 0x400 ;  /* 0x0000040000027802 */ /* 0x000fc80000000f00 */
[----:B--2---:R-:W-:-:S07]  /*1310*/  LEA R2, R5, R2, 0x18 ;  /* 0x0000000205027211 */ /* 0x004fce00078ec0ff */
.L_x_41:
[----:B------:R-:W-:Y:S01]  /*1320*/  IMAD.MOV.U32 R4, RZ, RZ, 0x18 ;  /* 0x00000018ff047424 */ /* 0x000fe200078e00ff */
[----:B------:R-:W-:Y:S05]  /*1330*/  YIELD ;  /* 0x0000000000007946 */ /* 0x000fea0003800000 */
[----:B------:R-:W-:Y:S01]  /*1340*/  IMAD R4, R3, R4, UR5 ;  /* 0x0000000503047e24 */ /* 0x000fe2000f8e0204 */
[----:B------:R-:W-:Y:S04]  /*1350*/  BSSY.RECONVERGENT B0, `(.L_x_25) ;  /* 0x000001f000007945 */ /* 0x000fe80003800200 */
[----:B--2---:R-:W2:Y:S04]  /*1360*/  LDS.64 R8, [R4+0x8] ;  /* 0x0000080004087984 */ /* 0x004ea80000000a00 */
[----:B-1----:R-:W1:Y:S04]  /*1370*/  LDS.64 R6, [R4] ;  /* 0x0000000004067984 */ /* 0x002e680000000a00 */
[----:B------:R-:W4:Y:S01]  /*1380*/  LDS.64 R10, [R4+0x10] ;  /* 0x00001000040a7984 */ /* 0x000f220000000a00 */
[----:B--2---:R-:W-:-:S02]  /*1390*/  DADD R8, R20, -R8 ;  /* 0x0000000014087229 */ /* 0x004fc40000000808 */
[----:B-1----:R-:W-:-:S06]  /*13a0*/  DADD R6, R18, -R6 ;  /* 0x0000000012067229 */ /* 0x002fcc0000000806 */
[----:B------:R-:W-:Y:S02]  /*13b0*/  DMUL R8, R8, R8 ;  /* 0x0000000808087228 */ /* 0x000fe40000000000 */
[----:B----4-:R-:W-:-:S06]  /*13c0*/  DADD R10, R22, -R10 ;  /* 0x00000000160a7229 */ /* 0x010fcc000000080a */
[----:B------:R-:W-:-:S08]  /*13d0*/  DFMA R8, R6, R6, R8 ;  /* 0x000000060608722b */ /* 0x000fd00000000008 */
[----:B------:R-:W-:Y:S01]  /*13e0*/  DFMA R12, R10, R10, R8 ;  /* 0x0000000a0a0c722b */ /* 0x000fe20000000008 */
[----:B------:R-:W-:Y:S01]  /*13f0*/  IMAD.MOV.U32 R8, RZ, RZ, 0x0 ;  /* 0x00000000ff087424 */ /* 0x000fe200078e00ff */
[----:B------:R-:W-:-:S04]  /*1400*/  MOV R9, 0x3fd80000 ;  /* 0x3fd8000000097802 */ /* 0x000fc80000000f00 */
        /* <DEDUP_REMOVED lines=16> */
[----:B0-----:R-:W-:Y:S05]  /*1510*/  CALL.REL.NOINC `($__internal_1_$__cuda_sm20_dsqrt_rn_f64_mediumpath_v1) ;  /* 0x00000018000c7944 */ /* 0x001fea0003c00000 */
[----:B------:R-:W-:Y:S01]  /*1520*/  IMAD.MOV.U32 R8, RZ, RZ, R28 ;  /* 0x000000ffff087224 */ /* 0x000fe200078e001c */
[----:B------:R-:W-:-:S07]  /*1530*/  MOV R9, R29 ;  /* 0x0000001d00097202 */ /* 0x000fce0000000f00 */
.L_x_26:
[----:B------:R-:W-:Y:S05]  /*1540*/  BSYNC.RECONVERGENT B0 ;  /* 0x0000000000007941 */ /* 0x000fea0003800200 */
.L_x_25:
        /* <DEDUP_REMOVED lines=17> */
[----:B------:R-:W-:-:S07]  /*1660*/  IMAD.MOV.U32 R13, RZ, RZ, R25 ;  /* 0x000000ffff0d7224 */ /* 0x000fce00078e0019 */
[----:B------:R-:W-:Y:S05]  /*1670*/  CALL.REL.NOINC `($__internal_0_$__cuda_sm20_div_rn_f64_full) ;  /* 0x00000010003c7944 */ /* 0x000fea0003c00000 */
[----:B------:R-:W-:Y:S01]  /*1680*/  IMAD.MOV.U32 R6, RZ, RZ, R8 ;  /* 0x000000ffff067224 */ /* 0x000fe200078e0008 */
[----:B------:R-:W-:-:S07]  /*1690*/  MOV R7, R9 ;  /* 0x0000000900077202 */ /* 0x000fce0000000f00 */
.L_x_28:
[----:B------:R-:W-:Y:S05]  /*16a0*/  BSYNC.RECONVERGENT B0 ;  /* 0x0000000000007941 */ /* 0x000fea0003800200 */
.L_x_27:
[----:B------:R-:W0:Y:S01]  /*16b0*/  F2I.F64.TRUNC R7, R6 ;  /* 0x0000000600077311 */ /* 0x000e22000030d100 */
[----:B------:R-:W-:Y:S01]  /*16c0*/  BSSY.RECONVERGENT B0, `(.L_x_29) ;  /* 0x0000021000007945 */ /* 0x000fe20003800200 */
[----:B0-----:R-:W-:-:S05]  /*16d0*/  IMAD R5, R7, 0x4, R2 ;  /* 0x0000000407057824 */ /* 0x001fca00078e0202 */
[----:B------:R-:W-:Y:S04]  /*16e0*/  ATOMS.POPC.INC.32 RZ, [R5+URZ] ;  /* 0x0000000005ff7f8c */ /* 0x000fe8000d8000ff */
[----:B------:R-:W0:Y:S04]  /*16f0*/  LDS.64 R10, [R4+0x20] ;  /* 0x00002000040a7984 */ /* 0x000e280000000a00 */
[----:B------:R-:W1:Y:S04]  /*1700*/  LDS.64 R8, [R4+0x18] ;  /* 0x0000180004087984 */ /* 0x000e680000000a00 */
[----:B------:R-:W2:Y:S01]  /*1710*/  LDS.64 R12, [R4+0x28] ;  /* 0x00002800040c7984 */ /* 0x000ea20000000a00 */
[----:B0-----:R-:W-:-:S02]  /*1720*/  DADD R10, R20, -R10 ;  /* 0x00000000140a7229 */ /* 0x001fc4000000080a */
[----:B-1----:R-:W-:-:S06]  /*1730*/  DADD R8, R18, -R8 ;  /* 0x0000000012087229 */ /* 0x002fcc0000000808 */
[----:B------:R-:W-:Y:S02]  /*1740*/  DMUL R10, R10, R10 ;  /* 0x0000000a0a0a7228 */ /* 0x000fe40000000000 */
[----:B--2---:R-:W-:-:S06]  /*1750*/  DADD R12, R22, -R12 ;  /* 0x00000000160c7229 */ /* 0x004fcc000000080c */
[----:B------:R-:W-:Y:S01]  /*1760*/  DFMA R10, R8, R8, R10 ;  /* 0x00000008080a722b */ /* 0x000fe2000000000a */
[----:B------:R-:W-:Y:S02]  /*1770*/  IMAD.MOV.U32 R8, RZ, RZ, 0x0 ;  /* 0x00000000ff087424 */ /* 0x000fe400078e00ff */
[----:B------:R-:W-:-:S05]  /*1780*/  IMAD.MOV.U32 R9, RZ, RZ, 0x3fd80000 ;  /* 0x3fd80000ff097424 */ /* 0x000fca00078e00ff */
[----:B------:R-:W-:-:S06]  /*1790*/  DFMA R12, R12, R12, R10 ;  /* 0x0000000c0c0c722b */ /* 0x000fcc000000000a */
        /* <DEDUP_REMOVED lines=9> */
[----:B------:R-:W-:Y:S01]  /*1830*/  IADD3 R11, PT, PT, R7, -0x100000, RZ ;  /* 0xfff00000070b7810 */ /* 0x000fe20007ffe0ff */
[----:B------:R-:W-:-:S05]  /*1840*/  IMAD.MOV.U32 R10, RZ, RZ, R6 ;  /* 0x000000ffff0a7224 */ /* 0x000fca00078e0006 */
[----:B------:R-:W-:-:S08]  /*1850*/  DFMA R14, R16, -R16, R12 ;  /* 0x80000010100e722b */ /* 0x000fd0000000000c */
[----:B------:R-:W-:Y:S01]  /*1860*/  DFMA R8, R14, R10, R16 ;  /* 0x0000000a0e08722b */ /* 0x000fe20000000010 */
[----:B------:R-:W-:Y:S10]  /*1870*/  @!P0 BRA `(.L_x_30) ;  /* 0x0000000000148947 */ /* 0x000ff40003800000 */
[----:B------:R-:W-:Y:S01]  /*1880*/  IMAD.MOV.U32 R10, RZ, RZ, R6 ;  /* 0x000000ffff0a7224 */ /* 0x000fe200078e0006 */
[----:B------:R-:W-:-:S07]  /*1890*/  MOV R8, 0x18b0 ;  /* 0x000018b000087802 */ /* 0x000fce0000000f00 */
[----:B------:R-:W-:Y:S05]  /*18a0*/  CALL.REL.NOINC `($__internal_1_$__cuda_sm20_dsqrt_rn_f64_mediumpath_v1) ;  /* 0x0000001400287944 */ /* 0x000fea0003c00000 */
[----:B------:R-:W-:Y:S02]  /*18b0*/  IMAD.MOV.U32 R8, RZ, RZ, R28 ;  /* 0x000000ffff087224 */ /* 0x000fe400078e001c */
[----:B------:R-:W-:-:S07]  /*18c0*/  IMAD.MOV.U32 R9, RZ, RZ, R29 ;  /* 0x000000ffff097224 */ /* 0x000fce00078e001d */
.L_x_30:
[----:B------:R-:W-:Y:S05]  /*18d0*/  BSYNC.RECONVERGENT B0 ;  /* 0x0000000000007941 */ /* 0x000fea0003800200 */
.L_x_29:
[----:B------:R-:W0:Y:S01]  /*18e0*/  MUFU.RCP64H R7, R25 ;  /* 0x0000001900077308 */ /* 0x000e220000001800 */
        /* <DEDUP_REMOVED lines=18> */
[----:B------:R-:W-:Y:S02]  /*1a10*/  IMAD.MOV.U32 R6, RZ, RZ, R8 ;  /* 0x000000ffff067224 */ /* 0x000fe400078e0008 */
[----:B------:R-:W-:-:S07]  /*1a20*/  IMAD.MOV.U32 R7, RZ, RZ, R9 ;  /* 0x000000ffff077224 */ /* 0x000fce00078e0009 */
.L_x_32:
[----:B------:R-:W-:Y:S05]  /*1a30*/  BSYNC.RECONVERGENT B0 ;  /* 0x0000000000007941 */ /* 0x000fea0003800200 */
.L_x_31:
[----:B------:R-:W0:Y:S01]  /*1a40*/  F2I.F64.TRUNC R7, R6 ;  /* 0x0000000600077311 */ /* 0x000e22000030d100 */
[----:B------:R-:W-:Y:S01]  /*1a50*/  BSSY.RECONVERGENT B0, `(.L_x_33) ;  /* 0x0000021000007945 */ /* 0x000fe20003800200 */
[----:B0-----:R-:W-:-:S05]  /*1a60*/  LEA R5, R7, R2, 0x2 ;  /* 0x0000000207057211 */ /* 0x001fca00078e10ff */
        /* <DEDUP_REMOVED lines=31> */
.L_x_34:
[----:B------:R-:W-:Y:S05]  /*1c60*/  BSYNC.RECONVERGENT B0 ;  /* 0x0000000000007941 */ /* 0x000fea0003800200 */
.L_x_33:
[----:B------:R-:W0:Y:S01]  /*1c70*/  MUFU.RCP64H R7, R25 ;  /* 0x0000001900077308 */ /* 0x000e220000001800 */
        /* <DEDUP_REMOVED lines=14> */
[----:B------:R-:W-:Y:S01]  /*1d60*/  MOV R12, R24 ;  /* 0x00000018000c7202 */ /* 0x000fe20000000f00 */
[----:B------:R-:W-:Y:S01]  /*1d70*/  IMAD.MOV.U32 R13, RZ, RZ, R25 ;  /* 0x000000ffff0d7224 */ /* 0x000fe200078e0019 */
[----:B------:R-:W-:-:S07]  /*1d80*/  MOV R14, 0x1da0 ;  /* 0x00001da0000e7802 */ /* 0x000fce0000000f00 */
[----:B------:R-:W-:Y:S05]  /*1d90*/  CALL.REL.NOINC `($__internal_0_$__cuda_sm20_div_rn_f64_full) ;  /* 0x0000000800747944 */ /* 0x000fea0003c00000 */
[----:B------:R-:W-:Y:S02]  /*1da0*/  IMAD.MOV.U32 R6, RZ, RZ, R8 ;  /* 0x000000ffff067224 */ /* 0x000fe400078e0008 */
[----:B------:R-:W-:-:S07]  /*1db0*/  IMAD.MOV.U32 R7, RZ, RZ, R9 ;  /* 0x000000ffff077224 */ /* 0x000fce00078e0009 */
.L_x_36:
[----:B------:R-:W-:Y:S05]  /*1dc0*/  BSYNC.RECONVERGENT B0 ;  /* 0x0000000000007941 */ /* 0x000fea0003800200 */
.L_x_35:
[----:B------:R-:W0:Y:S01]  /*1dd0*/  F2I.F64.TRUNC R7, R6 ;  /* 0x0000000600077311 */ /* 0x000e22000030d100 */
[----:B------:R-:W-:Y:S01]  /*1de0*/  BSSY.RECONVERGENT B0, `(.L_x_37) ;  /* 0x0000021000007945 */ /* 0x000fe20003800200 */
[----:B0-----:R-:W-:-:S05]  /*1df0*/  IMAD R5, R7, 0x4, R2 ;  /* 0x0000000407057824 */ /* 0x001fca00078e0202 */
[----:B------:R0:W-:Y:S04]  /*1e00*/  ATOMS.POPC.INC.32 RZ, [R5+URZ] ;  /* 0x0000000005ff7f8c */ /* 0x0001e8000d8000ff */
[----:B------:R-:W1:Y:S04]  /*1e10*/  LDS.64 R10, [R4+0x50] ;  /* 0x00005000040a7984 */ /* 0x000e680000000a00 */
[----:B------:R-:W2:Y:S01]  /*1e20*/  LDS.64 R8, [R4+0x48] ;  /* 0x0000480004087984 */ /* 0x000ea20000000a00 */
[----:B0-----:R-:W-:-:S03]  /*1e30*/  IMAD.MOV.U32 R5, RZ, RZ, 0x3fd80000 ;  /* 0x3fd80000ff057424 */ /* 0x001fc600078e00ff */
[----:B------:R0:W3:Y:S02]  /*1e40*/  LDS.64 R12, [R4+0x58] ;  /* 0x00005800040c7984 */ /* 0x0000e40000000a00 */
[----:B0-----:R-:W-:Y:S01]  /*1e50*/  IMAD.MOV.U32 R4, RZ, RZ, 0x0 ;  /* 0x00000000ff047424 */ /* 0x001fe200078e00ff */
[----:B-1----:R-:W-:Y:S02]  /*1e60*/  DADD R10, R20, -R10 ;  /* 0x00000000140a7229 */ /* 0x002fe4000000080a */
[----:B--2---:R-:W-:-:S06]  /*1e70*/  DADD R8, R18, -R8 ;  /* 0x0000000012087229 */ /* 0x004fcc0000000808 */
[----:B------:R-:W-:Y:S02]  /*1e80*/  DMUL R10, R10, R10 ;  /* 0x0000000a0a0a7228 */ /* 0x000fe40000000000 */
[----:B---3--:R-:W-:-:S06]  /*1e90*/  DADD R12, R22, -R12 ;  /* 0x00000000160c7229 */ /* 0x008fcc000000080c */
[----:B------:R-:W-:-:S08]  /*1ea0*/  DFMA R10, R8, R8, R10 ;  /* 0x00000008080a722b */ /* 0x000fd0000000000a */
[----:B------:R-:W-:-:S06]  /*1eb0*/  DFMA R12, R12, R12, R10 ;  /* 0x0000000c0c0c722b */ /* 0x000fcc000000000a */
[----:B------:R-:W0:Y:S04]  /*1ec0*/  MUFU.RSQ64H R27, R13 ;  /* 0x0000000d001b7308 */ /* 0x000e280000001c00 */
[----:B------:R-:W-:-:S04]  /*1ed0*/  IADD3 R26, PT, PT, R13, -0x3500000, RZ ;  /* 0xfcb000000d1a7810 */ /* 0x000fc80007ffe0ff */
[----:B------:R-:W-:Y:S02]  /*1ee0*/  ISETP.GE.U32.AND P0, PT, R26, 0x7ca00000, PT ;  /* 0x7ca000001a00780c */ /* 0x000fe40003f06070 */
        /* <DEDUP_REMOVED lines=11> */
[----:B------:R-:W-:Y:S02]  /*1fa0*/  MOV R10, R4 ;  /* 0x00000004000a7202 */ /* 0x000fe40000000f00 */
[----:B------:R-:W-:-:S07]  /*1fb0*/  MOV R8, 0x1fd0 ;  /* 0x00001fd000087802 */ /* 0x000fce0000000f00 */
[----:B------:R-:W-:Y:S05]  /*1fc0*/  CALL.REL.NOINC `($__internal_1_$__cuda_sm20_dsqrt_rn_f64_mediumpath_v1) ;  /* 0x0000000c00607944 */ /* 0x000fea0003c00000 */
[----:B------:R-:W-:Y:S02]  /*1fd0*/  IMAD.MOV.U32 R8, RZ, RZ, R28 ;  /* 0x000000ffff087224 */ /* 0x000fe400078e001c */
[----:B------:R-:W-:-:S07]  /*1fe0*/  IMAD.MOV.U32 R9, RZ, RZ, R29 ;  /* 0x000000ffff097224 */ /* 0x000fce00078e001d */
.L_x_38:
[----:B------:R-:W-:Y:S05]  /*1ff0*/  BSYNC.RECONVERGENT B0 ;  /* 0x0000000000007941 */ /* 0x000fea0003800200 */
.L_x_37:
        /* <DEDUP_REMOVED lines=16> */
[----:B------:R-:W-:Y:S02]  /*2100*/  MOV R13, R25 ;  /* 0x00000019000d7202 */ /* 0x000fe40000000f00 */
[----:B------:R-:W-:-:S07]  /*2110*/  MOV R14, 0x2130 ;  /* 0x00002130000e7802 */ /* 0x000fce0000000f00 */
[----:B------:R-:W-:Y:S05]  /*2120*/  CALL.REL.NOINC `($__internal_0_$__cuda_sm20_div_rn_f64_full) ;  /* 0x0000000400907944 */ /* 0x000fea0003c00000 */
[----:B------:R-:W-:Y:S02]  /*2130*/  IMAD.MOV.U32 R4, RZ, RZ, R8 ;  /* 0x000000ffff047224 */ /* 0x000fe400078e0008 */
[----:B------:R-:W-:-:S07]  /*2140*/  IMAD.MOV.U32 R5, RZ, RZ, R9 ;  /* 0x000000ffff057224 */ /* 0x000fce00078e0009 */
.L_x_40:
[----:B------:R-:W-:Y:S05]  /*2150*/  BSYNC.RECONVERGENT B0 ;  /* 0x0000000000007941 */ /* 0x000fea0003800200 */
.L_x_39:
[----:B------:R-:W-:Y:S01]  /*2160*/  IADD3 R3, PT, PT, R3, 0x4, RZ ;  /* 0x0000000403037810 */ /* 0x000fe20007ffe0ff */
[----:B------:R-:W0:Y:S03]  /*2170*/  F2I.F64.TRUNC R5, R4 ;  /* 0x0000000400057311 */ /* 0x000e26000030d100 */
[C---:B------:R-:W-:Y:S01]  /*2180*/  ISETP.GE.U32.AND P0, PT, R3.reuse, UR13, PT ;  /* 0x0000000d03007c0c */ /* 0x040fe2000bf06070 */
[----:B------:R-:W-:-:S05]  /*2190*/  VIADD R7, R3, UR11 ;  /* 0x0000000b03077c36 */ /* 0x000fca0008000000 */
[----:B------:R-:W-:Y:S01]  /*21a0*/  ISETP.LT.AND P1, PT, R7, UR7, PT ;  /* 0x0000000707007c0c */ /* 0x000fe2000bf21270 */
[----:B0-----:R-:W-:-:S05]  /*21b0*/  IMAD R6, R5, 0x4, R2 ;  /* 0x0000000405067824 */ /* 0x001fca00078e0202 */
[----:B------:R2:W-:Y:S07]  /*21c0*/  ATOMS.POPC.INC.32 RZ, [R6+URZ] ;  /* 0x0000000006ff7f8c */ /* 0x0005ee000d8000ff */
[----:B------:R-:W-:Y:S05]  /*21d0*/  @!P0 BRA P1, `(.L_x_41) ;  /* 0xfffffff000508947 */ /* 0x000fea000083ffff */
.L_x_16:
[----:B------:R-:W3:Y:S01]  /*21e0*/  LDC R3, c[0x0][0x398] ;  /* 0x0000e600ff037b82 */ /* 0x000ee20000000800 */
[----:B------:R-:W-:Y:S07]  /*21f0*/  WARPSYNC.ALL ;  /* 0x0000000000007948 */ /* 0x000fee0003800000 */
[----:B------:R-:W-:Y:S01]  /*2200*/  BAR.SYNC.DEFER_BLOCKING 0x0 ;  /* 0x0000000000007b1d */ /* 0x000fe20000010000 */
[----:B---3--:R-:W-:-:S13]  /*2210*/  ISETP.GE.AND P0, PT, R0, R3, PT ;  /* 0x000000030000720c */ /* 0x008fda0003f06270 */
[----:B------:R-:W-:Y:S05]  /*2220*/  @P0 EXIT ;  /* 0x000000000000094d */ /* 0x000fea0003800000 */
[----:B------:R-:W3:Y:S01]  /*2230*/  I2F.U32.RP R8, UR13 ;  /* 0x0000000d00087d06 */ /* 0x000ee20008209000 */
[----:B--2---:R-:W-:Y:S01]  /*2240*/  IADD3 R6, PT, PT, R0, UR13, RZ ;  /* 0x0000000d00067c10 */ /* 0x004fe2000fffe0ff */
[----:B------:R-:W-:Y:S01]  /*2250*/  BSSY.RECONVERGENT B0, `(.L_x_42) ;  /* 0x000002f000007945 */ /* 0x000fe20003800200 */
[----:B------:R-:W-:Y:S02]  /*2260*/  ISETP.NE.U32.AND P2, PT, RZ, UR13, PT ;  /* 0x0000000dff007c0c */ /* 0x000fe4000bf45070 */
[CC--:B------:R-:W-:Y:S02]  /*2270*/  ISETP.GE.AND P0, PT, R6.reuse, R3.reuse, PT ;  /* 0x000000030600720c */ /* 0x0c0fe40003f06270 */
[----:B------:R-:W-:Y:S02]  /*2280*/  VIMNMX R2, PT, PT, R6, R3, !PT ;  /* 0x0000000306027248 */ /* 0x000fe40007fe0100 */
[----:B-1----:R-:W-:-:S04]  /*2290*/  SEL R7, RZ, 0x1, P0 ;  /* 0x00000001ff077807 */ /* 0x002fc80000000000 */
[----:B------:R-:W-:Y:S01]  /*22a0*/  IADD3 R2, PT, PT, R2, -R6, -R7 ;  /* 0x8000000602027210 */ /* 0x000fe20007ffe807 */
[----:B---3--:R-:W1:Y:S02]  /*22b0*/  MUFU.RCP R8, R8 ;  /* 0x0000000800087308 */ /* 0x008e640000001000 */
[----:B-1----:R-:W-:-:S06]  /*22c0*/  VIADD R4, R8, 0xffffffe ;  /* 0x0ffffffe08047836 */ /* 0x002fcc0000000000 */
[----:B------:R1:W2:Y:S02]  /*22d0*/  F2I.FTZ.U32.TRUNC.NTZ R5, R4 ;  /* 0x0000000400057305 */ /* 0x0002a4000021f000 */
[----:B-1----:R-:W-:Y:S02]  /*22e0*/  IMAD.MOV.U32 R4, RZ, RZ, RZ ;  /* 0x000000ffff047224 */ /* 0x002fe400078e00ff */
[----:B--2---:R-:W-:-:S04]  /*22f0*/  IMAD.MOV R9, RZ, RZ, -R5 ;  /* 0x000000ffff097224 */ /* 0x004fc800078e0a05 */
[----:B------:R-:W-:-:S04]  /*2300*/  IMAD R9, R9, UR13, RZ ;  /* 0x0000000d09097c24 */ /* 0x000fc8000f8e02ff */
[----:B------:R-:W-:-:S06]  /*2310*/  IMAD.HI.U32 R9, R5, R9, R4 ;  /* 0x0000000905097227 */ /* 0x000fcc00078e0004 */
[----:B------:R-:W-:-:S04]  /*2320*/  IMAD.HI.U32 R4, R9, R2, RZ ;  /* 0x0000000209047227 */ /* 0x000fc800078e00ff */
[----:B------:R-:W-:-:S04]  /*2330*/  IMAD.MOV R5, RZ, RZ, -R4 ;  /* 0x000000ffff057224 */ /* 0x000fc800078e0a04 */
[----:B------:R-:W-:-:S05]  /*2340*/  IMAD R2, R5, UR13, R2 ;  /* 0x0000000d05027c24 */ /* 0x000fca000f8e0202 */
[----:B------:R-:W-:-:S13]  /*2350*/  ISETP.GE.U32.AND P0, PT, R2, UR13, PT ;  /* 0x0000000d02007c0c */ /* 0x000fda000bf06070 */
[----:B------:R-:W-:Y:S01]  /*2360*/  @P0 VIADD R2, R2, -UR13 ;  /* 0x8000000d02020c36 */ /* 0x000fe20008000000 */
[----:B------:R-:W-:-:S04]  /*2370*/  @P0 IADD3 R4, PT, PT, R4, 0x1, RZ ;  /* 0x0000000104040810 */ /* 0x000fc80007ffe0ff */
[----:B------:R-:W-:-:S13]  /*2380*/  ISETP.GE.U32.AND P1, PT, R2, UR13, PT ;  /* 0x0000000d02007c0c */ /* 0x000fda000bf26070 */
[----:B------:R-:W-:Y:S01]  /*2390*/  @P1 VIADD R4, R4, 0x1 ;  /* 0x0000000104041836 */ /* 0x000fe20000000000 */
[----:B------:R-:W-:-:S05]  /*23a0*/  @!P2 LOP3.LUT R4, RZ, UR13, RZ, 0x33, !PT ;  /* 0x0000000dff04ac12 */ /* 0x000fca000f8e33ff */
[----:B------:R-:W-:-:S05]  /*23b0*/  IMAD.IADD R2, R7, 0x1, R4 ;  /* 0x0000000107027824 */ /* 0x000fca00078e0204 */
[C---:B------:R-:W-:Y:S02]  /*23c0*/  LOP3.LUT R4, R2.reuse, 0x3, RZ, 0xc0, !PT ;  /* 0x0000000302047812 */ /* 0x040fe400078ec0ff */
[----:B------:R-:W-:Y:S02]  /*23d0*/  ISETP.GE.U32.AND P1, PT, R2, 0x3, PT ;  /* 0x000000030200780c */ /* 0x000fe40003f26070 */
[----:B------:R-:W-:-:S13]  /*23e0*/  ISETP.NE.AND P0, PT, R4, 0x3, PT ;  /* 0x000000030400780c */ /* 0x000fda0003f05270 */
[----:B------:R-:W-:Y:S05]  /*23f0*/  @!P0 BRA `(.L_x_43) ;  /* 0x0000000000508947 */ /* 0x000fea0003800000 */
[----:B------:R-:W1:Y:S01]  /*2400*/  S2UR UR5, SR_CgaCtaId ;  /* 0x00000000000579c3 */ /* 0x000e620000008800 */
[----:B------:R-:W-:Y:S01]  /*2410*/  VIADD R2, R2, 0x1 ;  /* 0x0000000102027836 */ /* 0x000fe20000000000 */
[----:B------:R-:W-:-:S04]  /*2420*/  UMOV UR4, 0x400 ;  /* 0x0000040000047882 */ /* 0x000fc80000000000 */
[----:B------:R-:W-:Y:S02]  /*2430*/  LOP3.LUT R7, R2, 0x3, RZ, 0xc0, !PT ;  /* 0x0000000302077812 */ /* 0x000fe400078ec0ff */
[----:B------:R-:W2:Y:S02]  /*2440*/  LDC.64 R4, c[0x0][0x388] ;  /* 0x0000e200ff047b82 */ /* 0x000ea40000000a00 */
[----:B------:R-:W-:Y:S01]  /*2450*/  IADD3 R8, PT, PT, -R7, RZ, RZ ;  /* 0x000000ff07087210 */ /* 0x000fe20007ffe1ff */
[----:B-1----:R-:W-:-:S06]  /*2460*/  ULEA UR4, UR5, UR4, 0x18 ;  /* 0x0000000405047291 */ /* 0x002fcc000f8ec0ff */
[C---:B------:R-:W-:Y:S01]  /*2470*/  LEA R2, R0.reuse, UR4, 0x2 ;  /* 0x0000000400027c11 */ /* 0x040fe2000f8e10ff */
[----:B--2---:R-:W-:-:S04]  /*2480*/  IMAD.WIDE.U32 R4, R0, 0x8, R4 ;  /* 0x0000000800047825 */ /* 0x004fc800078e0004 */
[----:B------:R-:W-:-:S07]  /*2490*/  IMAD R0, R7, UR13, R0 ;  /* 0x0000000d07007c24 */ /* 0x000fce000f8e0200 */
.L_x_44:
[----:B------:R1:W2:Y:S01]  /*24a0*/  LDS R6, [R2] ;  /* 0x0000000002067984 */ /* 0x0002a20000000800 */
[----:B------:R-:W-:-:S05]  /*24b0*/  VIADD R8, R8, 0x1 ;  /* 0x0000000108087836 */ /* 0x000fca0000000000 */
[----:B------:R-:W-:Y:S01]  /*24c0*/  ISETP.NE.AND P0, PT, R8, RZ, PT ;  /* 0x000000ff0800720c */ /* 0x000fe20003f05270 */
[----:B------:R-:W-:Y:S02]  /*24d0*/  IMAD.U32 R9, RZ, RZ, UR13 ;  /* 0x0000000dff097e24 */ /* 0x000fe4000f8e00ff */
[----:B------:R-:W-:-:S03]  /*24e0*/  IMAD.U32 R11, RZ, RZ, UR13 ;  /* 0x0000000dff0b7e24 */ /* 0x000fc6000f8e00ff */
[----:B-1----:R-:W-:Y:S02]  /*24f0*/  LEA R2, R9, R2, 0x2 ;  /* 0x0000000209027211 */ /* 0x002fe400078e10ff */
[----:B--2---:R-:W-:-:S05]  /*2500*/  SHF.R.S32.HI R7, RZ, 0x1f, R6 ;  /* 0x0000001fff077819 */ /* 0x004fca0000011406 */
[----:B------:R1:W-:Y:S02]  /*2510*/  REDG.E.ADD.64.STRONG.GPU desc[UR14][R4.64], R6 ;  /* 0x000000060400798e */ /* 0x0003e4000c12e50e */
[----:B-1----:R-:W-:Y:S01]  /*2520*/  IMAD.WIDE.U32 R4, R11, 0x8, R4 ;  /* 0x000000080b047825 */ /* 0x002fe200078e0004 */
[----:B------:R-:W-:Y:S06]  /*2530*/  @P0 BRA `(.L_x_44) ;  /* 0xfffffffc00d80947 */ /* 0x000fec000383ffff */
.L_x_43:
[----:B------:R-:W-:Y:S05]  /*2540*/  BSYNC.RECONVERGENT B0 ;  /* 0x0000000000007941 */ /* 0x000fea0003800200 */
.L_x_42:
[----:B------:R-:W-:Y:S05]  /*2550*/  @!P1 EXIT ;  /* 0x000000000000994d */ /* 0x000fea0003800000 */
[----:B------:R-:W1:Y:S01]  /*2560*/  S2UR UR5, SR_CgaCtaId ;  /* 0x00000000000579c3 */ /* 0x000e620000008800 */
[----:B------:R-:W-:-:S07]  /*2570*/  UMOV UR4, 0x400 ;  /* 0x0000040000047882 */ /* 0x000fce0000000000 */
[----:B------:R-:W2:Y:S01]  /*2580*/  LDC.64 R4, c[0x0][0x388] ;  /* 0x0000e200ff047b82 */ /* 0x000ea20000000a00 */
[----:B-1----:R-:W-:-:S12]  /*2590*/  ULEA UR4, UR5, UR4, 0x18 ;  /* 0x0000000405047291 */ /* 0x002fd8000f8ec0ff */
.L_x_45:
[C---:B------:R-:W-:Y:S01]  /*25a0*/  LEA R2, R0.reuse, UR4, 0x2 ;  /* 0x0000000400027c11 */ /* 0x040fe2000f8e10ff */
[----:B-1----:R-:W-:Y:S02]  /*25b0*/  IMAD.U32 R7, RZ, RZ, UR13 ;  /* 0x0000000dff077e24 */ /* 0x002fe4000f8e00ff */
[----:B------:R-:W-:Y:S02]  /*25c0*/  IMAD.U32 R9, RZ, RZ, UR13 ;  /* 0x0000000dff097e24 */ /* 0x000fe4000f8e00ff */
[----:B------:R-:W-:Y:S01]  /*25d0*/  IMAD R14, R7, 0x4, R2 ;  /* 0x00000004070e7824 */ /* 0x000fe200078e0202 */
[----:B------:R-:W1:Y:S01]  /*25e0*/  LDS R8, [R2] ;  /* 0x0000000002087984 */ /* 0x000e620000000800 */
[----:B------:R-:W-:-:S03]  /*25f0*/  VIADD R11, R0, UR13 ;  /* 0x0000000d000b7c36 */ /* 0x000fc60008000000 */
[----:B------:R-:W-:Y:S01]  /*2600*/  LEA R16, R9, R14, 0x2 ;  /* 0x0000000e09107211 */ /* 0x000fe200078e10ff */
[----:B------:R3:W5:Y:S01]  /*2610*/  LDS R12, [R14] ;  /* 0x000000000e0c7984 */ /* 0x0007620000000800 */
[----:B------:R-:W-:-:S03]  /*2620*/  VIADD R15, R11, UR13 ;  /* 0x0000000d0b0f7c36 */ /* 0x000fc60008000000 */
[----:B------:R-:W-:Y:S02]  /*2630*/  IMAD R20, R7, 0x4, R16 ;  /* 0x0000000407147824 */ /* 0x000fe400078e0210 */
[----:B------:R-:W0:Y:S01]  /*2640*/  LDS R16, [R16] ;  /* 0x0000000010107984 */ /* 0x000e220000000800 */
[----:B----4-:R-:W-:Y:S01]  /*2650*/  IADD3 R23, PT, PT, R15, UR13, RZ ;  /* 0x0000000d0f177c10 */ /* 0x010fe2000fffe0ff */
[----:B--2---:R-:W-:Y:S02]  /*2660*/  IMAD.WIDE.U32 R6, R0, 0x8, R4 ;  /* 0x0000000800067825 */ /* 0x004fe400078e0004 */
[----:B------:R-:W2:Y:S02]  /*2670*/  LDS R20, [R20] ;  /* 0x0000000014147984 */ /* 0x000ea40000000800 */
[----:B------:R-:W-:-:S05]  /*2680*/  VIADD R0, R23, UR13 ;  /* 0x0000000d17007c36 */ /* 0x000fca0008000000 */
[----:B------:R-:W-:Y:S01]  /*2690*/  ISETP.GE.AND P0, PT, R0, R3, PT ;  /* 0x000000030000720c */ /* 0x000fe20003f06270 */
[----:B------:R-:W-:-:S04]  /*26a0*/  IMAD.WIDE.U32 R10, R11, 0x8, R4 ;  /* 0x000000080b0a7825 */ /* 0x000fc800078e0004 */
[----:B---3--:R-:W-:-:S04]  /*26b0*/  IMAD.WIDE.U32 R14, R15, 0x8, R4 ;  /* 0x000000080f0e7825 */ /* 0x008fc800078e0004 */
[----:B------:R-:W-:Y:S01]  /*26c0*/  IMAD.WIDE.U32 R18, R23, 0x8, R4 ;  /* 0x0000000817127825 */ /* 0x000fe200078e0004 */
[----:B-1----:R-:W-:Y:S02]  /*26d0*/  SHF.R.S32.HI R9, RZ, 0x1f, R8 ;  /* 0x0000001fff097819 */ /* 0x002fe40000011408 */
[----:B-----5:R-:W-:-:S03]  /*26e0*/  SHF.R.S32.HI R13, RZ, 0x1f, R12 ;  /* 0x0000001fff0d7819 */ /* 0x020fc6000001140c */
[----:B------:R1:W-:Y:S04]  /*26f0*/  REDG.E.ADD.64.STRONG.GPU desc[UR14][R6.64], R8 ;  /* 0x000000080600798e */ /* 0x0003e8000c12e50e */
[----:B------:R1:W-:Y:S01]  /*2700*/  REDG.E.ADD.64.STRONG.GPU desc[UR14][R10.64], R12 ;  /* 0x0000000c0a00798e */ /* 0x0003e2000c12e50e */
[----:B0-----:R-:W-:Y:S02]  /*2710*/  SHF.R.S32.HI R17, RZ, 0x1f, R16 ;  /* 0x0000001fff117819 */ /* 0x001fe40000011410 */
[----:B--2---:R-:W-:-:S03]  /*2720*/  SHF.R.S32.HI R21, RZ, 0x1f, R20 ;  /* 0x0000001fff157819 */ /* 0x004fc60000011414 */
[----:B------:R1:W-:Y:S04]  /*2730*/  REDG.E.ADD.64.STRONG.GPU desc[UR14][R14.64], R16 ;  /* 0x000000100e00798e */ /* 0x0003e8000c12e50e */
[----:B------:R1:W-:Y:S01]  /*2740*/  REDG.E.ADD.64.STRONG.GPU desc[UR14][R18.64], R20 ;  /* 0x000000141200798e */ /* 0x0003e2000c12e50e */
[----:B------:R-:W-:Y:S05]  /*2750*/  @!P0 BRA `(.L_x_45) ;  /* 0xfffffffc00908947 */ /* 0x000fea000383ffff */
[----:B------:R-:W-:Y:S05]  /*2760*/  EXIT ;  /* 0x000000000000794d */ /* 0x000fea0003800000 */
        .weak           $__internal_0_$__cuda_sm20_div_rn_f64_full
        .type           $__internal_0_$__cuda_sm20_div_rn_f64_full,@function
        .size           $__internal_0_$__cuda_sm20_div_rn_f64_full,($__internal_1_$__cuda_sm20_dsqrt_rn_f64_mediumpath_v1 - $__internal_0_$__cuda_sm20_div_rn_f64_full)
$__internal_0_$__cuda_sm20_div_rn_f64_full:
[C---:B------:R-:W-:Y:S01]  /*2770*/  FSETP.GEU.AND P0, PT, |R13|.reuse, 1.469367938527859385e-39, PT ;  /* 0x001000000d00780b */ /* 0x040fe20003f0e200 */
[----:B------:R-:W-:Y:S01]  /*2780*/  IMAD.MOV.U32 R28, RZ, RZ, 0x1 ;  /* 0x00000001ff1c7424 */ /* 0x000fe200078e00ff */
[----:B------:R-:W-:Y:S01]  /*2790*/  LOP3.LUT R10, R13, 0x800fffff, RZ, 0xc0, !PT ;  /* 0x800fffff0d0a7812 */ /* 0x000fe200078ec0ff */
[----:B------:R-:W-:Y:S01]  /*27a0*/  IMAD.MOV.U32 R26, RZ, RZ, R8 ;  /* 0x000000ffff1a7224 */ /* 0x000fe200078e0008 */
[----:B------:R-:W-:Y:S01]  /*27b0*/  MOV R27, R9 ;  /* 0x00000009001b7202 */ /* 0x000fe20000000f00 */
[----:B------:R-:W-:Y:S01]  /*27c0*/  BSSY.RECONVERGENT B3, `(.L_x_46) ;  /* 0x0000054000037945 */ /* 0x000fe20003800200 */
[----:B------:R-:W-:Y:S01]  /*27d0*/  LOP3.LUT R11, R10, 0x3ff00000, RZ, 0xfc, !PT ;  /* 0x3ff000000a0b7812 */ /* 0x000fe200078efcff */
[----:B------:R-:W-:Y:S01]  /*27e0*/  IMAD.MOV.U32 R10, RZ, RZ, R12 ;  /* 0x000000ffff0a7224 */ /* 0x000fe200078e000c */
[C---:B------:R-:W-:Y:S02]  /*27f0*/  FSETP.GEU.AND P2, PT, |R27|.reuse, 1.469367938527859385e-39, PT ;  /* 0x001000001b00780b */ /* 0x040fe40003f4e200 */
[----:B------:R-:W-:-:S02]  /*2800*/  LOP3.LUT R8, R27, 0x7ff00000, RZ, 0xc0, !PT ;  /* 0x7ff000001b087812 */ /* 0x000fc400078ec0ff */
[----:B------:R-:W-:Y:S01]  /*2810*/  LOP3.LUT R9, R13, 0x7ff00000, RZ, 0xc0, !PT ;  /* 0x7ff000000d097812 */ /* 0x000fe200078ec0ff */
[----:B------:R-:W-:-:S03]  /*2820*/  @!P0 DMUL R10, R12, 8.98846567431157953865e+307 ;  /* 0x7fe000000c0a8828 */ /* 0x000fc60000000000 */
[----:B------:R-:W-:-:S03]  /*2830*/  ISETP.GE.U32.AND P1, PT, R8, R9, PT ;  /* 0x000000090800720c */ /* 0x000fc60003f26070 */
[----:B------:R-:W0:Y:S02]  /*2840*/  MUFU.RCP64H R29, R11 ;  /* 0x0000000b001d7308 */ /* 0x000e240000001800 */
[----:B------:R-:W-:Y:S02]  /*2850*/  @!P2 LOP3.LUT R7, R13, 0x7ff00000, RZ, 0xc0, !PT ;  /* 0x7ff000000d07a812 */ /* 0x000fe400078ec0ff */
[----:B------:R-:W-:Y:S02]  /*2860*/  @!P2 MOV R30, RZ ;  /* 0x000000ff001ea202 */ /* 0x000fe40000000f00 */
[----:B------:R-:W-:Y:S01]  /*2870*/  @!P2 ISETP.GE.U32.AND P3, PT, R8, R7, PT ;  /* 0x000000070800a20c */ /* 0x000fe20003f66070 */
[----:B------:R-:W-:Y:S01]  /*2880*/  IMAD.MOV.U32 R7, RZ, RZ, 0x1ca00000 ;  /* 0x1ca00000ff077424 */ /* 0x000fe200078e00ff */
[----:B------:R-:W-:-:S04]  /*2890*/  @!P0 LOP3.LUT R9, R11, 0x7ff00000, RZ, 0xc0, !PT ;  /* 0x7ff000000b098812 */ /* 0x000fc800078ec0ff */
[C---:B------:R-:W-:Y:S02]  /*28a0*/  @!P2 SEL R16, R7.reuse, 0x63400000, !P3 ;  /* 0x634000000710a807 */ /* 0x040fe40005800000 */
[----:B------:R-:W-:Y:S02]  /*28b0*/  SEL R15, R7, 0x63400000, !P1 ;  /* 0x63400000070f7807 */ /* 0x000fe40004800000 */
[----:B------:R-:W-:Y:S01]  /*28c0*/  @!P2 LOP3.LUT R16, R16, 0x80000000, R27, 0xf8, !PT ;  /* 0x800000001010a812 */ /* 0x000fe200078ef81b */
[----:B0-----:R-:W-:-:S03]  /*28d0*/  DFMA R32, R28, -R10, 1 ;  /* 0x3ff000001c20742b */ /* 0x001fc6000000080a */
[----:B------:R-:W-:-:S05]  /*28e0*/  @!P2 LOP3.LUT R31, R16, 0x100000, RZ, 0xfc, !PT ;  /* 0x00100000101fa812 */ /* 0x000fca00078efcff */
[----:B------:R-:W-:-:S08]  /*28f0*/  DFMA R32, R32, R32, R32 ;  /* 0x000000202020722b */ /* 0x000fd00000000020 */
[----:B------:R-:W-:Y:S01]  /*2900*/  DFMA R32, R28, R32, R28 ;  /* 0x000000201c20722b */ /* 0x000fe2000000001c */
[----:B------:R-:W-:Y:S01]  /*2910*/  LOP3.LUT R29, R15, 0x800fffff, R27, 0xf8, !PT ;  /* 0x800fffff0f1d7812 */ /* 0x000fe200078ef81b */
[----:B------:R-:W-:Y:S02]  /*2920*/  IMAD.MOV.U32 R28, RZ, RZ, R26 ;  /* 0x000000ffff1c7224 */ /* 0x000fe400078e001a */
[----:B------:R-:W-:-:S04]  /*2930*/  IMAD.MOV.U32 R15, RZ, RZ, R8 ;  /* 0x000000ffff0f7224 */ /* 0x000fc800078e0008 */
[----:B------:R-:W-:Y:S02]  /*2940*/  DFMA R16, R32, -R10, 1 ;  /* 0x3ff000002010742b */ /* 0x000fe4000000080a */
[----:B------:R-:W-:-:S06]  /*2950*/  @!P2 DFMA R28, R28, 2, -R30 ;  /* 0x400000001c1ca82b */ /* 0x000fcc000000081e */
[----:B------:R-:W-:-:S04]  /*2960*/  DFMA R32, R32, R16, R32 ;  /* 0x000000102020722b */ /* 0x000fc80000000020 */
[----:B------:R-:W-:-:S04]  /*2970*/  @!P2 LOP3.LUT R15, R29, 0x7ff00000, RZ, 0xc0, !PT ;  /* 0x7ff000001d0fa812 */ /* 0x000fc800078ec0ff */
[----:B------:R-:W-:Y:S01]  /*2980*/  DMUL R30, R32, R28 ;  /* 0x0000001c201e7228 */ /* 0x000fe20000000000 */
[----:B------:R-:W-:-:S05]  /*2990*/  VIADD R16, R15, 0xffffffff ;  /* 0xffffffff0f107836 */ /* 0x000fca0000000000 */
[----:B------:R-:W-:Y:S01]  /*29a0*/  ISETP.GT.U32.AND P0, PT, R16, 0x7feffffe, PT ;  /* 0x7feffffe1000780c */ /* 0x000fe20003f04070 */
[----:B------:R-:W-:Y:S01]  /*29b0*/  VIADD R16, R9, 0xffffffff ;  /* 0xffffffff09107836 */ /* 0x000fe20000000000 */
[----:B------:R-:W-:-:S04]  /*29c0*/  DFMA R34, R30, -R10, R28 ;  /* 0x8000000a1e22722b */ /* 0x000fc8000000001c */
[----:B------:R-:W-:-:S04]  /*29d0*/  ISETP.GT.U32.OR P0, PT, R16, 0x7feffffe, P0 ;  /* 0x7feffffe1000780c */ /* 0x000fc80000704470 */
[----:B------:R-:W-:-:S09]  /*29e0*/  DFMA R16, R32, R34, R30 ;  /* 0x000000222010722b */ /* 0x000fd2000000001e */
[----:B------:R-:W-:Y:S05]  /*29f0*/  @P0 BRA `(.L_x_47) ;  /* 0x00000000006c0947 */ /* 0x000fea0003800000 */
[----:B------:R-:W-:Y:S01]  /*2a00*/  LOP3.LUT R9, R13, 0x7ff00000, RZ, 0xc0, !PT ;  /* 0x7ff000000d097812 */ /* 0x000fe200078ec0ff */
[----:B------:R-:W-:-:S03]  /*2a10*/  IMAD.MOV.U32 R26, RZ, RZ, RZ ;  /* 0x000000ffff1a7224 */ /* 0x000fc600078e00ff */
[CC--:B------:R-:W-:Y:S02]  /*2a20*/  VIADDMNMX R15, R8.reuse, -R9.reuse, 0xb9600000, !PT ;  /* 0xb9600000080f7446 */ /* 0x0c0fe40007800909 */
[----:B------:R-:W-:Y:S02]  /*2a30*/  ISETP.GE.U32.AND P0, PT, R8, R9, PT ;  /* 0x000000090800720c */ /* 0x000fe40003f06070 */
[----:B------:R-:W-:Y:S02]  /*2a40*/  VIMNMX R15, PT, PT, R15, 0x46a00000, PT ;  /* 0x46a000000f0f7848 */ /* 0x000fe40003fe0100 */
[----:B------:R-:W-:-:S04]  /*2a50*/  SEL R8, R7, 0x63400000, !P0 ;  /* 0x6340000007087807 */ /* 0x000fc80004000000 */
[----:B------:R-:W-:-:S05]  /*2a60*/  IADD3 R8, PT, PT, -R8, R15, RZ ;  /* 0x0000000f08087210 */ /* 0x000fca0007ffe1ff */
[----:B------:R-:W-:-:S06]  /*2a70*/  VIADD R27, R8, 0x7fe00000 ;  /* 0x7fe00000081b7836 */ /* 0x000fcc0000000000 */
[----:B------:R-:W-:-:S10]  /*2a80*/  DMUL R30, R16, R26 ;  /* 0x0000001a101e7228 */ /* 0x000fd40000000000 */
[----:B------:R-:W-:-:S13]  /*2a90*/  FSETP.GTU.AND P0, PT, |R31|, 1.469367938527859385e-39, PT ;  /* 0x001000001f00780b */ /* 0x000fda0003f0c200 */
[----:B------:R-:W-:Y:S05]  /*2aa0*/  @P0 BRA `(.L_x_48) ;  /* 0x0000000000940947 */ /* 0x000fea0003800000 */
[----:B------:R-:W-:Y:S01]  /*2ab0*/  DFMA R10, R16, -R10, R28 ;  /* 0x8000000a100a722b */ /* 0x000fe2000000001c */
[----:B------:R-:W-:-:S09]  /*2ac0*/  IMAD.MOV.U32 R26, RZ, RZ, RZ ;  /* 0x000000ffff1a7224 */ /* 0x000fd200078e00ff */
[C---:B------:R-:W-:Y:S02]  /*2ad0*/  FSETP.NEU.AND P0, PT, R11.reuse, RZ, PT ;  /* 0x000000ff0b00720b */ /* 0x040fe40003f0d000 */
[----:B------:R-:W-:-:S04]  /*2ae0*/  LOP3.LUT R12, R11, 0x80000000, R13, 0x48, !PT ;  /* 0x800000000b0c7812 */ /* 0x000fc800078e480d */
[----:B------:R-:W-:-:S07]  /*2af0*/  LOP3.LUT R27, R12, R27, RZ, 0xfc, !PT ;  /* 0x0000001b0c1b7212 */ /* 0x000fce00078efcff */
[----:B------:R-:W-:Y:S05]  /*2b00*/  @!P0 BRA `(.L_x_48) ;  /* 0x00000000007c8947 */ /* 0x000fea0003800000 */
[C---:B------:R-:W-:Y:S01]  /*2b10*/  IADD3 R11, PT, PT, -R8.reuse, RZ, RZ ;  /* 0x000000ff080b7210 */ /* 0x040fe20007ffe1ff */
[----:B------:R-:W-:Y:S01]  /*2b20*/  IMAD.MOV.U32 R10, RZ, RZ, RZ ;  /* 0x000000ffff0a7224 */ /* 0x000fe200078e00ff */
[----:B------:R-:W-:-:S05]  /*2b30*/  IADD3 R7, PT, PT, -R8, -0x43300000, RZ ;  /* 0xbcd0000008077810 */ /* 0x000fca0007ffe1ff */
[----:B------:R-:W-:Y:S02]  /*2b40*/  DFMA R10, R30, -R10, R16 ;  /* 0x8000000a1e0a722b */ /* 0x000fe40000000010 */
[----:B------:R-:W-:-:S08]  /*2b50*/  DMUL.RP R16, R16, R26 ;  /* 0x0000001a10107228 */ /* 0x000fd00000008000 */
[----:B------:R-:W-:Y:S02]  /*2b60*/  FSETP.NEU.AND P0, PT, |R11|, R7, PT ;  /* 0x000000070b00720b */ /* 0x000fe40003f0d200 */
[----:B------:R-:W-:Y:S02]  /*2b70*/  LOP3.LUT R7, R17, R12, RZ, 0x3c, !PT ;  /* 0x0000000c11077212 */ /* 0x000fe400078e3cff */
[----:B------:R-:W-:Y:S02]  /*2b80*/  FSEL R30, R16, R30, !P0 ;  /* 0x0000001e101e7208 */ /* 0x000fe40004000000 */
[----:B------:R-:W-:Y:S01]  /*2b90*/  FSEL R31, R7, R31, !P0 ;  /* 0x0000001f071f7208 */ /* 0x000fe20004000000 */
[----:B------:R-:W-:Y:S06]  /*2ba0*/  BRA `(.L_x_48) ;  /* 0x0000000000547947 */ /* 0x000fec0003800000 */
.L_x_47:
[----:B------:R-:W-:-:S14]  /*2bb0*/  DSETP.NAN.AND P0, PT, R26, R26, PT ;  /* 0x0000001a1a00722a */ /* 0x000fdc0003f08000 */
[----:B------:R-:W-:Y:S05]  /*2bc0*/  @P0 BRA `(.L_x_49) ;  /* 0x0000000000440947 */ /* 0x000fea0003800000 */
[----:B------:R-:W-:-:S14]  /*2bd0*/  DSETP.NAN.AND P0, PT, R12, R12, PT ;  /* 0x0000000c0c00722a */ /* 0x000fdc0003f08000 */
[----:B------:R-:W-:Y:S05]  /*2be0*/  @P0 BRA `(.L_x_50) ;  /* 0x0000000000300947 */ /* 0x000fea0003800000 */
[----:B------:R-:W-:Y:S01]  /*2bf0*/  ISETP.NE.AND P0, PT, R15, R9, PT ;  /* 0x000000090f00720c */ /* 0x000fe20003f05270 */
[----:B------:R-:W-:Y:S02]  /*2c00*/  IMAD.MOV.U32 R30, RZ, RZ, 0x0 ;  /* 0x00000000ff1e7424 */ /* 0x000fe400078e00ff */
[----:B------:R-:W-:-:S10]  /*2c10*/  IMAD.MOV.U32 R31, RZ, RZ, -0x80000 ;  /* 0xfff80000ff1f7424 */ /* 0x000fd400078e00ff */
[----:B------:R-:W-:Y:S05]  /*2c20*/  @!P0 BRA `(.L_x_48) ;  /* 0x0000000000348947 */ /* 0x000fea0003800000 */
[----:B------:R-:W-:Y:S02]  /*2c30*/  ISETP.NE.AND P0, PT, R15, 0x7ff00000, PT ;  /* 0x7ff000000f00780c */ /* 0x000fe40003f05270 */
[----:B------:R-:W-:Y:S02]  /*2c40*/  LOP3.LUT R31, R27, 0x80000000, R13, 0x48, !PT ;  /* 0x800000001b1f7812 */ /* 0x000fe400078e480d */
[----:B------:R-:W-:-:S13]  /*2c50*/  ISETP.EQ.OR P0, PT, R9, RZ, !P0 ;  /* 0x000000ff0900720c */ /* 0x000fda0004702670 */
[----:B------:R-:W-:Y:S02]  /*2c60*/  @P0 LOP3.LUT R7, R31, 0x7ff00000, RZ, 0xfc, !PT ;  /* 0x7ff000001f070812 */ /* 0x000fe400078efcff */
[----:B------:R-:W-:Y:S01]  /*2c70*/  @!P0 MOV R30, RZ ;  /* 0x000000ff001e8202 */ /* 0x000fe20000000f00 */
[----:B------:R-:W-:Y:S02]  /*2c80*/  @P0 IMAD.MOV.U32 R30, RZ, RZ, RZ ;  /* 0x000000ffff1e0224 */ /* 0x000fe400078e00ff */
[----:B------:R-:W-:Y:S01]  /*2c90*/  @P0 IMAD.MOV.U32 R31, RZ, RZ, R7 ;  /* 0x000000ffff1f0224 */ /* 0x000fe200078e0007 */
[----:B------:R-:W-:Y:S06]  /*2ca0*/  BRA `(.L_x_48) ;  /* 0x0000000000147947 */ /* 0x000fec0003800000 */
.L_x_50:
[----:B------:R-:W-:Y:S01]  /*2cb0*/  LOP3.LUT R31, R13, 0x80000, RZ, 0xfc, !PT ;  /* 0x000800000d1f7812 */ /* 0x000fe200078efcff */
[----:B------:R-:W-:Y:S01]  /*2cc0*/  IMAD.MOV.U32 R30, RZ, RZ, R12 ;  /* 0x000000ffff1e7224 */ /* 0x000fe200078e000c */
[----:B------:R-:W-:Y:S06]  /*2cd0*/  BRA `(.L_x_48) ;  /* 0x0000000000087947 */ /* 0x000fec0003800000 */
.L_x_49:
[----:B------:R-:W-:Y:S02]  /*2ce0*/  LOP3.LUT R31, R27, 0x80000, RZ, 0xfc, !PT ;  /* 0x000800001b1f7812 */ /* 0x000fe400078efcff */
[----:B------:R-:W-:-:S07]  /*2cf0*/  MOV R30, R26 ;  /* 0x0000001a001e7202 */ /* 0x000fce0000000f00 */
.L_x_48:
[----:B------:R-:W-:Y:S05]  /*2d00*/  BSYNC.RECONVERGENT B3 ;  /* 0x0000000000037941 */ /* 0x000fea0003800200 */
.L_x_46:
[----:B------:R-:W-:Y:S02]  /*2d10*/  IMAD.MOV.U32 R15, RZ, RZ, 0x0 ;  /* 0x00000000ff0f7424 */ /* 0x000fe400078e00ff */
[----:B------:R-:W-:Y:S02]  /*2d20*/  IMAD.MOV.U32 R8, RZ, RZ, R30 ;  /* 0x000000ffff087224 */ /* 0x000fe400078e001e */
[----:B------:R-:W-:Y:S01]  /*2d30*/  IMAD.MOV.U32 R9, RZ, RZ, R31 ;  /* 0x000000ffff097224 */ /* 0x000fe200078e001f */
[----:B------:R-:W-:Y:S06]  /*2d40*/  RET.REL.NODEC R14 `(_Z10PDH_kernelP8atomdescP10hist_entryiii) ;  /* 0xffffffd00eac7950 */ /* 0x000fec0003c3ffff */
        .weak           $__internal_1_$__cuda_sm20_dsqrt_rn_f64_mediumpath_v1
        .type           $__internal_1_$__cuda_sm20_dsqrt_rn_f64_mediumpath_v1,@function
        .size           $__internal_1_$__cuda_sm20_dsqrt_rn_f64_mediumpath_v1,(.L_x_57 - $__internal_1_$__cuda_sm20_dsqrt_rn_f64_mediumpath_v1)
$__internal_1_$__cuda_sm20_dsqrt_rn_f64_mediumpath_v1:
[----:B------:R-:W-:Y:S01]  /*2d50*/  ISETP.GE.U32.AND P0, PT, R26, -0x3400000, PT ;  /* 0xfcc000001a00780c */ /* 0x000fe20003f06070 */
[----:B------:R-:W-:-:S12]  /*2d60*/  BSSY.RECONVERGENT B3, `(.L_x_51) ;  /* 0x0000023000037945 */ /* 0x000fd80003800200 */
[----:B------:R-:W-:Y:S05]  /*2d70*/  @!P0 BRA `(.L_x_52) ;  /* 0x0000000000208947 */ /* 0x000fea0003800000 */
[----:B------:R-:W-:-:S10]  /*2d80*/  DFMA.RM R14, R14, R10, R16 ;  /* 0x0000000a0e0e722b */ /* 0x000fd40000004010 */
[----:B------:R-:W-:-:S04]  /*2d90*/  IADD3 R10, P0, PT, R14, 0x1, RZ ;  /* 0x000000010e0a7810 */ /* 0x000fc80007f1e0ff */
[----:B------:R-:W-:-:S06]  /*2da0*/  IADD3.X R11, PT, PT, RZ, R15, RZ, P0, !PT ;  /* 0x0000000fff0b7210 */ /* 0x000fcc00007fe4ff */
[----:B------:R-:W-:-:S08]  /*2db0*/  DFMA.RP R12, -R14, R10, R12 ;  /* 0x0000000a0e0c722b */ /* 0x000fd0000000810c */
[----:B------:R-:W-:-:S06]  /*2dc0*/  DSETP.GT.AND P0, PT, R12, RZ, PT ;  /* 0x000000ff0c00722a */ /* 0x000fcc0003f04000 */
[----:B------:R-:W-:Y:S02]  /*2dd0*/  FSEL R10, R10, R14, P0 ;  /* 0x0000000e0a0a7208 */ /* 0x000fe40000000000 */
[----:B------:R-:W-:Y:S01]  /*2de0*/  FSEL R11, R11, R15, P0 ;  /* 0x0000000f0b0b7208 */ /* 0x000fe20000000000 */
[----:B------:R-:W-:Y:S06]  /*2df0*/  BRA `(.L_x_53) ;  /* 0x0000000000647947 */ /* 0x000fec0003800000 */
.L_x_52:
[----:B------:R-:W-:-:S14]  /*2e00*/  DSETP.NE.AND P0, PT, R12, RZ, PT ;  /* 0x000000ff0c00722a */ /* 0x000fdc0003f05000 */
[----:B------:R-:W-:Y:S05]  /*2e10*/  @!P0 BRA `(.L_x_54) ;  /* 0x0000000000588947 */ /* 0x000fea0003800000 */
[----:B------:R-:W-:-:S13]  /*2e20*/  ISETP.GE.AND P0, PT, R13, RZ, PT ;  /* 0x000000ff0d00720c */ /* 0x000fda0003f06270 */
[----:B------:R-:W-:Y:S02]  /*2e30*/  @!P0 IMAD.MOV.U32 R10, RZ, RZ, 0x0 ;  /* 0x00000000ff0a8424 */ /* 0x000fe400078e00ff */
[----:B------:R-:W-:Y:S01]  /*2e40*/  @!P0 IMAD.MOV.U32 R11, RZ, RZ, -0x80000 ;  /* 0xfff80000ff0b8424 */ /* 0x000fe200078e00ff */
[----:B------:R-:W-:Y:S06]  /*2e50*/  @!P0 BRA `(.L_x_53) ;  /* 0x00000000004c8947 */ /* 0x000fec0003800000 */
[----:B------:R-:W-:-:S13]  /*2e60*/  ISETP.GT.AND P0, PT, R13, 0x7fefffff, PT ;  /* 0x7fefffff0d00780c */ /* 0x000fda0003f04270 */
[----:B------:R-:W-:Y:S05]  /*2e70*/  @P0 BRA `(.L_x_54) ;  /* 0x0000000000400947 */ /* 0x000fea0003800000 */
[----:B------:R-:W-:Y:S01]  /*2e80*/  DMUL R16, R12, 8.11296384146066816958e+31 ;  /* 0x469000000c107828 */ /* 0x000fe20000000000 */
[----:B------:R-:W-:Y:S01]  /*2e90*/  IMAD.MOV.U32 R14, RZ, RZ, RZ ;  /* 0x000000ffff0e7224 */ /* 0x000fe200078e00ff */
[----:B------:R-:W-:Y:S01]  /*2ea0*/  MOV R10, 0x0 ;  /* 0x00000000000a7802 */ /* 0x000fe20000000f00 */
[----:B------:R-:W-:-:S03]  /*2eb0*/  IMAD.MOV.U32 R11, RZ, RZ, 0x3fd80000 ;  /* 0x3fd80000ff0b7424 */ /* 0x000fc600078e00ff */
[----:B------:R-:W0:Y:S02]  /*2ec0*/  MUFU.RSQ64H R15, R17 ;  /* 0x00000011000f7308 */ /* 0x000e240000001c00 */
[----:B0-----:R-:W-:-:S08]  /*2ed0*/  DMUL R12, R14, R14 ;  /* 0x0000000e0e0c7228 */ /* 0x001fd00000000000 */
[----:B------:R-:W-:-:S08]  /*2ee0*/  DFMA R12, R16, -R12, 1 ;  /* 0x3ff00000100c742b */ /* 0x000fd0000000080c */
[----:B------:R-:W-:Y:S02]  /*2ef0*/  DFMA R10, R12, R10, 0.5 ;  /* 0x3fe000000c0a742b */ /* 0x000fe4000000000a */
[----:B------:R-:W-:-:S08]  /*2f00*/  DMUL R12, R14, R12 ;  /* 0x0000000c0e0c7228 */ /* 0x000fd00000000000 */
[----:B------:R-:W-:-:S08]  /*2f10*/  DFMA R12, R10, R12, R14 ;  /* 0x0000000c0a0c722b */ /* 0x000fd0000000000e */
[----:B------:R-:W-:Y:S02]  /*2f20*/  DMUL R10, R16, R12 ;  /* 0x0000000c100a7228 */ /* 0x000fe40000000000 */
[----:B------:R-:W-:-:S06]  /*2f30*/  VIADD R13, R13, 0xfff00000 ;  /* 0xfff000000d0d7836 */ /* 0x000fcc0000000000 */
[----:B------:R-:W-:-:S08]  /*2f40*/  DFMA R14, R10, -R10, R16 ;  /* 0x8000000a0a0e722b */ /* 0x000fd00000000010 */
[----:B------:R-:W-:-:S10]  /*2f50*/  DFMA R10, R12, R14, R10 ;  /* 0x0000000e0c0a722b */ /* 0x000fd4000000000a */
[----:B------:R-:W-:Y:S01]  /*2f60*/  VIADD R11, R11, 0xfcb00000 ;  /* 0xfcb000000b0b7836 */ /* 0x000fe20000000000 */
[----:B------:R-:W-:Y:S06]  /*2f70*/  BRA `(.L_x_53) ;  /* 0x0000000000047947 */ /* 0x000fec0003800000 */
.L_x_54:
[----:B------:R-:W-:-:S11]  /*2f80*/  DADD R10, R12, R12 ;  /* 0x000000000c0a7229 */ /* 0x000fd6000000000c */
.L_x_53:
[----:B------:R-:W-:Y:S05]  /*2f90*/  BSYNC.RECONVERGENT B3 ;  /* 0x0000000000037941 */ /* 0x000fea0003800200 */
.L_x_51:
[----:B------:R-:W-:Y:S01]  /*2fa0*/  IMAD.MOV.U32 R9, RZ, RZ, 0x0 ;  /* 0x00000000ff097424 */ /* 0x000fe200078e00ff */
[----:B------:R-:W-:Y:S01]  /*2fb0*/  MOV R28, R10 ;  /* 0x0000000a001c7202 */ /* 0x000fe20000000f00 */
[----:B------:R-:W-:Y:S02]  /*2fc0*/  IMAD.MOV.U32 R29, RZ, RZ, R11 ;  /* 0x000000ffff1d7224 */ /* 0x000fe400078e000b */
[----:B------:R-:W-:Y:S05]  /*2fd0*/  RET.REL.NODEC R8 `(_Z10PDH_kernelP8atomdescP10hist_entryiii) ;  /* 0xffffffd008087950 */ /* 0x000fea0003c3ffff */
.L_x_55:
[----:B------:R-:W-:-:S00]  /*2fe0*/  BRA `(.L_x_55) ;  /* 0xfffffffc00fc7947 */ /* 0x000fc0000383ffff */
[----:B------:R-:W-:-:S00]  /*2ff0*/  NOP ;  /* 0x0000000000007918 */ /* 0x000fc00000000000 */
        /* <DEDUP_REMOVED lines=8> */
.L_x_57:


//--------------------- .nv.shared._Z10PDH_kernelP8atomdescP10hist_entryiii --------------------------
	.section	.nv.shared._Z10PDH_kernelP8atomdescP10hist_entryiii,"aw",@nobits
	.sectionflags	@""
	.align	16
	.zero		1024


//--------------------- .nv.shared.reserved.0     --------------------------
	.section	.nv.shared.reserved.0,"aw",@nobits
	.weak		__nv_reservedSMEM_offset_0_alias
	.size		__nv_reservedSMEM_offset_0_alias, 0, 64
	.other		__nv_reservedSMEM_offset_0_alias,@"STO_CUDA_RESERVED_SHARED STV_DEFAULT"
__nv_reservedSMEM_offset_0_alias:
	.zero		0
	.zero		64


//--------------------- .nv.constant0._Z10PDH_kernelP8atomdescP10hist_entryiii --------------------------
	.section	.nv.constant0._Z10PDH_kernelP8atomdescP10hist_entryiii,"a",@progbits
	.sectionflags	@""
	.align	4
.nv.constant0._Z10PDH_kernelP8atomdescP10hist_entryiii:
	.zero		924


//--------------------- SYMBOLS --------------------------

	.type		.nv.reservedSmem.offset0,@object
	.size		.nv.reservedSmem.offset0,0x4
	.type		.nv.reservedSmem.cap,@object
	.size		.nv.reservedSmem.cap,0x4
